	.target	sm_100a

	.elftype	@"ET_EXEC"


//--------------------- .note.nv.tkinfo           --------------------------
	.section	.note.nv.tkinfo,"",@"SHT_NOTE"
	.sectionflags	@"SHF_NOTE_NV_TKINFO"
	.tkinfo
        /*0018*/ 	.word	0x00000002
        /*0030*/ 	.string	""
        /*0030*/ 	.string	"ptxas"
        /*0030*/ 	.string	"Cuda compilation tools, release 13.0, V13.0.88"
        /*0030*/ 	.string	"Build cuda_13.0.r13.0/compiler.36424714_0"
        /*0030*/ 	.string	"-arch sm_100a -m 64 "



//--------------------- .note.nv.cuinfo           --------------------------
	.section	.note.nv.cuinfo,"",@"SHT_NOTE"
	.sectionflags	@"SHF_NOTE_NV_CUINFO"
        /*0018*/ 	.short	0x0002
        /*001a*/ 	.short	0x0064
        /*001c*/ 	.short	0x0082
	.zero		2


//--------------------- .nv.info                  --------------------------
	.section	.nv.info,"",@"SHT_CUDA_INFO"
	.align	4


	//----- nvinfo : EIATTR_REGCOUNT
	.align		4
        /*0000*/ 	.byte	0x04, 0x2f
        /*0002*/ 	.short	(.L_19 - .L_18)
	.align		4
.L_18:
        /*0004*/ 	.word	index@(_ZN7cutlass13device_kernelINS_4gemm6kernel13GemmUniversalIN4cute5tupleIJiiiiEEENS1_10collective13CollectiveMmaINS1_35MainloopSm100TmaUmmaWarpSpecializedILi8ELi2ELi4ENS5_IJNS4_1CILi1EEENSA_ILi2EEESB_EEEEENS5_IJNSA_ILi64EEENSA_ILi128EEESG_EEEaNS5_IJlSB_lEEEaSI_NS4_8TiledMMAINS4_8MMA_AtomIJNS4_15SM100_MMA_S8_SSIaaiLi64ELi128ELNS4_4UMMA5MajorE0ELSN_0ELNSM_8SaturateE0EEEEEENS4_6LayoutINS5_IJSB_SB_SB_EEENS5_IJNSA_ILi0EEEST_ST_EEEEENS5_IJNS4_10UnderscoreESW_SW_EEEEENS4_23SM90_TMA_LOAD_MULTICASTENS4_14ComposedLayoutINS4_7SwizzleILi3ELi4ELi3EEENS4_18smem_ptr_flag_bitsILi8EEENSR_INS5_IJNSA_ILi8EEESG_EEENS5_IJSG_SB_EEEEEEEvNS4_8identityENS4_13SM90_TMA_LOADES19_vS1A_EENS_8epilogue10collective18CollectiveEpilogueINS1D_23Sm100TmaWarpSpecializedILi2ELi2ELi32ELb0ELb0EEEJSH_NS5_IJNSR_ISF_SB_EES1I_EEEaSI_aSI_NS1D_6fusion15FusionCallbacksIS1H_NS1K_17LinearCombinationIaiaiLNS_15FloatRoundStyleE2EEESH_S1J_JEEENS4_5SM1004TMEM4LOAD26SM100_TMEM_LOAD_16dp32b32xES1B_NS10_INS11_ILi2ELi4ELi3EEES14_NSR_INS5_IJS15_SF_EEENS5_IJSF_SB_EEEEEEENS4_39AutoVectorizingCopyWithAssumedAlignmentILi128EEENS4_14SM90_TMA_STOREES1Y_S20_S20_EEEvvEEEEvNT_6ParamsE)
        /*0008*/ 	.word	0x0000005a


	//----- nvinfo : EIATTR_FRAME_SIZE
	.align		4
.L_19:
        /*000c*/ 	.byte	0x04, 0x11
        /*000e*/ 	.short	(.L_21 - .L_20)
	.align		4
.L_20:
        /*0010*/ 	.word	index@($__internal_2_$__cuda_sm10x_tcgen05_guardrail_trap_unallocated_columns_being_dealloced)
        /*0014*/ 	.word	0x00000000


	//----- nvinfo : EIATTR_FRAME_SIZE
	.align		4
.L_21:
        /*0018*/ 	.byte	0x04, 0x11
        /*001a*/ 	.short	(.L_23 - .L_22)
	.align		4
.L_22:
        /*001c*/ 	.word	index@($__internal_1_$__cuda_sm10x_tcgen05_guardrail_trap_phase_invalid_during_alloc)
        /*0020*/ 	.word	0x00000000


	//----- nvinfo : EIATTR_FRAME_SIZE
	.align		4
.L_23:
        /*0024*/ 	.byte	0x04, 0x11
        /*0026*/ 	.short	(.L_25 - .L_24)
	.align		4
.L_24:
        /*0028*/ 	.word	index@($__internal_0_$__cuda_sm10x_tcgen05_guardrail_trap_col_being_dealloced_not_returned_by_alloc)
        /*002c*/ 	.word	0x00000000


	//----- nvinfo : EIATTR_FRAME_SIZE
	.align		4
.L_25:
        /*0030*/ 	.byte	0x04, 0x11
        /*0032*/ 	.short	(.L_27 - .L_26)
	.align		4
.L_26:
        /*0034*/ 	.word	index@(_ZN7cutlass13device_kernelINS_4gemm6kernel13GemmUniversalIN4cute5tupleIJiiiiEEENS1_10collective13CollectiveMmaINS1_35MainloopSm100TmaUmmaWarpSpecializedILi8ELi2ELi4ENS5_IJNS4_1CILi1EEENSA_ILi2EEESB_EEEEENS5_IJNSA_ILi64EEENSA_ILi128EEESG_EEEaNS5_IJlSB_lEEEaSI_NS4_8TiledMMAINS4_8MMA_AtomIJNS4_15SM100_MMA_S8_SSIaaiLi64ELi128ELNS4_4UMMA5MajorE0ELSN_0ELNSM_8SaturateE0EEEEEENS4_6LayoutINS5_IJSB_SB_SB_EEENS5_IJNSA_ILi0EEEST_ST_EEEEENS5_IJNS4_10UnderscoreESW_SW_EEEEENS4_23SM90_TMA_LOAD_MULTICASTENS4_14ComposedLayoutINS4_7SwizzleILi3ELi4ELi3EEENS4_18smem_ptr_flag_bitsILi8EEENSR_INS5_IJNSA_ILi8EEESG_EEENS5_IJSG_SB_EEEEEEEvNS4_8identityENS4_13SM90_TMA_LOADES19_vS1A_EENS_8epilogue10collective18CollectiveEpilogueINS1D_23Sm100TmaWarpSpecializedILi2ELi2ELi32ELb0ELb0EEEJSH_NS5_IJNSR_ISF_SB_EES1I_EEEaSI_aSI_NS1D_6fusion15FusionCallbacksIS1H_NS1K_17LinearCombinationIaiaiLNS_15FloatRoundStyleE2EEESH_S1J_JEEENS4_5SM1004TMEM4LOAD26SM100_TMEM_LOAD_16dp32b32xES1B_NS10_INS11_ILi2ELi4ELi3EEES14_NSR_INS5_IJS15_SF_EEENS5_IJSF_SB_EEEEEEENS4_39AutoVectorizingCopyWithAssumedAlignmentILi128EEENS4_14SM90_TMA_STOREES1Y_S20_S20_EEEvvEEEEvNT_6ParamsE)
        /*0038*/ 	.word	0x00000000


	//----- nvinfo : EIATTR_MIN_STACK_SIZE
	.align		4
.L_27:
        /*003c*/ 	.byte	0x04, 0x12
        /*003e*/ 	.short	(.L_29 - .L_28)
	.align		4
.L_28:
        /*0040*/ 	.word	index@(_ZN7cutlass13device_kernelINS_4gemm6kernel13GemmUniversalIN4cute5tupleIJiiiiEEENS1_10collective13CollectiveMmaINS1_35MainloopSm100TmaUmmaWarpSpecializedILi8ELi2ELi4ENS5_IJNS4_1CILi1EEENSA_ILi2EEESB_EEEEENS5_IJNSA_ILi64EEENSA_ILi128EEESG_EEEaNS5_IJlSB_lEEEaSI_NS4_8TiledMMAINS4_8MMA_AtomIJNS4_15SM100_MMA_S8_SSIaaiLi64ELi128ELNS4_4UMMA5MajorE0ELSN_0ELNSM_8SaturateE0EEEEEENS4_6LayoutINS5_IJSB_SB_SB_EEENS5_IJNSA_ILi0EEEST_ST_EEEEENS5_IJNS4_10UnderscoreESW_SW_EEEEENS4_23SM90_TMA_LOAD_MULTICASTENS4_14ComposedLayoutINS4_7SwizzleILi3ELi4ELi3EEENS4_18smem_ptr_flag_bitsILi8EEENSR_INS5_IJNSA_ILi8EEESG_EEENS5_IJSG_SB_EEEEEEEvNS4_8identityENS4_13SM90_TMA_LOADES19_vS1A_EENS_8epilogue10collective18CollectiveEpilogueINS1D_23Sm100TmaWarpSpecializedILi2ELi2ELi32ELb0ELb0EEEJSH_NS5_IJNSR_ISF_SB_EES1I_EEEaSI_aSI_NS1D_6fusion15FusionCallbacksIS1H_NS1K_17LinearCombinationIaiaiLNS_15FloatRoundStyleE2EEESH_S1J_JEEENS4_5SM1004TMEM4LOAD26SM100_TMEM_LOAD_16dp32b32xES1B_NS10_INS11_ILi2ELi4ELi3EEES14_NSR_INS5_IJS15_SF_EEENS5_IJSF_SB_EEEEEEENS4_39AutoVectorizingCopyWithAssumedAlignmentILi128EEENS4_14SM90_TMA_STOREES1Y_S20_S20_EEEvvEEEEvNT_6ParamsE)
        /*0044*/ 	.word	0x00000000
.L_29:


//--------------------- .nv.compat                --------------------------
	.section	.nv.compat,"",@"SHT_CUDA_COMPAT_INFO"
	.align	4
        /*0000*/ 	.byte	0x02, 0x09, 0x01, 0x00, 0x02, 0x02, 0x03, 0x00, 0x02, 0x05, 0x06, 0x00, 0x03, 0x07, 0x01, 0x01
        /*0010*/ 	.byte	0x02, 0x03, 0x01, 0x00, 0x02, 0x06, 0x01, 0x00, 0x04, 0x0b, 0x08, 0x00, 0x01, 0x00, 0x00, 0x00
        /*0020*/ 	.byte	0x00, 0x00, 0x00, 0x00


//--------------------- .nv.info._ZN7cutlass13device_kernelINS_4gemm6kernel13GemmUniversalIN4cute5tupleIJiiiiEEENS1_10collective13CollectiveMmaINS1_35MainloopSm100TmaUmmaWarpSpecializedILi8ELi2ELi4ENS5_IJNS4_1CILi1EEENSA_ILi2EEESB_EEEEENS5_IJNSA_ILi64EEENSA_ILi128EEESG_EEEaNS5_IJlSB_lEEEaSI_NS4_8TiledMMAINS4_8MMA_AtomIJNS4_15SM100_MMA_S8_SSIaaiLi64ELi128ELNS4_4UMMA5MajorE0ELSN_0ELNSM_8SaturateE0EEEEEENS4_6LayoutINS5_IJSB_SB_SB_EEENS5_IJNSA_ILi0EEEST_ST_EEEEENS5_IJNS4_10UnderscoreESW_SW_EEEEENS4_23SM90_TMA_LOAD_MULTICASTENS4_14ComposedLayoutINS4_7SwizzleILi3ELi4ELi3EEENS4_18smem_ptr_flag_bitsILi8EEENSR_INS5_IJNSA_ILi8EEESG_EEENS5_IJSG_SB_EEEEEEEvNS4_8identityENS4_13SM90_TMA_LOADES19_vS1A_EENS_8epilogue10collective18CollectiveEpilogueINS1D_23Sm100TmaWarpSpecializedILi2ELi2ELi32ELb0ELb0EEEJSH_NS5_IJNSR_ISF_SB_EES1I_EEEaSI_aSI_NS1D_6fusion15FusionCallbacksIS1H_NS1K_17LinearCombinationIaiaiLNS_15FloatRoundStyleE2EEESH_S1J_JEEENS4_5SM1004TMEM4LOAD26SM100_TMEM_LOAD_16dp32b32xES1B_NS10_INS11_ILi2ELi4ELi3EEES14_NSR_INS5_IJS15_SF_EEENS5_IJSF_SB_EEEEEEENS4_39AutoVectorizingCopyWithAssumedAlignmentILi128EEENS4_14SM90_TMA_STOREES1Y_S20_S20_EEEvvEEEEvNT_6ParamsE --------------------------
	.section	.nv.info._ZN7cutlass13device_kernelINS_4gemm6kernel13GemmUniversalIN4cute5tupleIJiiiiEEENS1_10collective13CollectiveMmaINS1_35MainloopSm100TmaUmmaWarpSpecializedILi8ELi2ELi4ENS5_IJNS4_1CILi1EEENSA_ILi2EEESB_EEEEENS5_IJNSA_ILi64EEENSA_ILi128EEESG_EEEaNS5_IJlSB_lEEEaSI_NS4_8TiledMMAINS4_8MMA_AtomIJNS4_15SM100_MMA_S8_SSIaaiLi64ELi128ELNS4_4UMMA5MajorE0ELSN_0ELNSM_8SaturateE0EEEEEENS4_6LayoutINS5_IJSB_SB_SB_EEENS5_IJNSA_ILi0EEEST_ST_EEEEENS5_IJNS4_10UnderscoreESW_SW_EEEEENS4_23SM90_TMA_LOAD_MULTICASTENS4_14ComposedLayoutINS4_7SwizzleILi3ELi4ELi3EEENS4_18smem_ptr_flag_bitsILi8EEENSR_INS5_IJNSA_ILi8EEESG_EEENS5_IJSG_SB_EEEEEEEvNS4_8identityENS4_13SM90_TMA_LOADES19_vS1A_EENS_8epilogue10collective18CollectiveEpilogueINS1D_23Sm100TmaWarpSpecializedILi2ELi2ELi32ELb0ELb0EEEJSH_NS5_IJNSR_ISF_SB_EES1I_EEEaSI_aSI_NS1D_6fusion15FusionCallbacksIS1H_NS1K_17LinearCombinationIaiaiLNS_15FloatRoundStyleE2EEESH_S1J_JEEENS4_5SM1004TMEM4LOAD26SM100_TMEM_LOAD_16dp32b32xES1B_NS10_INS11_ILi2ELi4ELi3EEES14_NSR_INS5_IJS15_SF_EEENS5_IJSF_SB_EEEEEEENS4_39AutoVectorizingCopyWithAssumedAlignmentILi128EEENS4_14SM90_TMA_STOREES1Y_S20_S20_EEEvvEEEEvNT_6ParamsE,"",@"SHT_CUDA_INFO"
	.sectionflags	@""
	.align	4


	//----- nvinfo : EIATTR_CUDA_API_VERSION
	.align		4
        /*0000*/ 	.byte	0x04, 0x37
        /*0002*/ 	.short	(.L_31 - .L_30)
.L_30:
        /*0004*/ 	.word	0x00000082


	//----- nvinfo : EIATTR_KPARAM_INFO
	.align		4
.L_31:
        /*0008*/ 	.byte	0x04, 0x17
        /*000a*/ 	.short	(.L_33 - .L_32)
.L_32:
        /*000c*/ 	.word	0x00000000
        /*0010*/ 	.short	0x0000
        /*0012*/ 	.short	0x0000
        /*0014*/ 	.byte	0x00, 0xf0, 0x01, 0x20


	//----- nvinfo : EIATTR_AT_ENTRY_FRAGMENTS
	.align		4
.L_33:
        /*0018*/ 	.byte	0x04, 0x4f
        /*001a*/ 	.short	(.L_35 - .L_34)


	//   ....[0]....
.L_34:
        /*001c*/ 	.word	0x00000006


	//----- nvinfo : EIATTR_RESERVED_SMEM_USED
	.align		4
.L_35:
        /*0020*/ 	.byte	0x01, 0x41
	.zero		2


	//----- nvinfo : EIATTR_SPARSE_MMA_MASK
	.align		4
        /*0024*/ 	.byte	0x03, 0x50
        /*0026*/ 	.short	0x0000


	//----- nvinfo : EIATTR_TCGEN05_1CTA_USED
	.align		4
        /*0028*/ 	.byte	0x01, 0x51
	.zero		2


	//----- nvinfo : EIATTR_MAXREG_COUNT
	.align		4
        /*002c*/ 	.byte	0x03, 0x1b
        /*002e*/ 	.short	0x00ff


	//----- nvinfo : EIATTR_NUM_BARRIERS
	.align		4
        /*0030*/ 	.byte	0x02, 0x4c
        /*0032*/ 	.byte	0x07
	.zero		1


	//----- nvinfo : EIATTR_EXTERNS
	.align		4
        /*0034*/ 	.byte	0x04, 0x0f
        /*0036*/ 	.short	(.L_37 - .L_36)


	//   ....[0]....
	.align		4
.L_36:
        /*0038*/ 	.word	index@(__assertfail)


	//----- nvinfo : EIATTR_MERCURY_ISA_VERSION
	.align		4
.L_37:
        /*003c*/ 	.byte	0x03, 0x5f
        /*003e*/ 	.short	0x0101


	//----- nvinfo : EIATTR_INT_WARP_WIDE_INSTR_OFFSETS
	.align		4
        /*0040*/ 	.byte	0x04, 0x31
        /*0042*/ 	.short	(.L_39 - .L_38)


	//   ....[0]....
.L_38:
        /*0044*/ 	.word	0x00003f80


	//   ....[1]....
        /*0048*/ 	.word	0x00003fb0


	//   ....[2]....
        /*004c*/ 	.word	0x00003fd0


	//   ....[3]....
        /*0050*/ 	.word	0x00004af0


	//   ....[4]....
        /*0054*/ 	.word	0x00004b60


	//   ....[5]....
        /*0058*/ 	.word	0x00004c40


	//   ....[6]....
        /*005c*/ 	.word	0x00004cf0


	//----- nvinfo : EIATTR_COOP_GROUP_MASK_REGIDS
	.align		4
.L_39:
        /*0060*/ 	.byte	0x04, 0x29
        /*0062*/ 	.short	(.L_41 - .L_40)


	//   ....[0]....
.L_40:
        /*0064*/ 	.word	0xffffffff


	//   ....[1]....
        /*0068*/ 	.word	0xffffffff


	//   ....[2]....
        /*006c*/ 	.word	0xffffffff


	//   ....[3]....
        /*0070*/ 	.word	0xffffffff


	//   ....[4]....
        /*0074*/ 	.word	0xffffffff


	//   ....[5]....
        /*0078*/ 	.word	0xffffffff


	//   ....[6]....
        /*007c*/ 	.word	0xffffffff


	//   ....[7]....
        /*0080*/ 	.word	0xffffffff


	//   ....[8]....
        /*0084*/ 	.word	0xffffffff


	//   ....[9]....
        /*0088*/ 	.word	0xffffffff


	//   ....[10]....
        /*008c*/ 	.word	0xffffffff


	//   ....[11]....
        /*0090*/ 	.word	0xffffffff


	//   ....[12]....
        /*0094*/ 	.word	0xffffffff


	//   ....[13]....
        /*0098*/ 	.word	0xffffffff


	//----- nvinfo : EIATTR_COOP_GROUP_INSTR_OFFSETS
	.align		4
.L_41:
        /*009c*/ 	.byte	0x04, 0x28
        /*009e*/ 	.short	(.L_43 - .L_42)


	//   ....[0]....
.L_42:
        /*00a0*/ 	.word	0x00000080


	//   ....[1]....
        /*00a4*/ 	.word	0x000004f0


	//   ....[2]....
        /*00a8*/ 	.word	0x00000750


	//   ....[3]....
        /*00ac*/ 	.word	0x000008b0


	//   ....[4]....
        /*00b0*/ 	.word	0x000009b0


	//   ....[5]....
        /*00b4*/ 	.word	0x00000b20


	//   ....[6]....
        /*00b8*/ 	.word	0x00000cc0


	//   ....[7]....
        /*00bc*/ 	.word	0x00000e70


	//   ....[8]....
        /*00c0*/ 	.word	0x00002080


	//   ....[9]....
        /*00c4*/ 	.word	0x00003170


	//   ....[10]....
        /*00c8*/ 	.word	0x00003380


	//   ....[11]....
        /*00cc*/ 	.word	0x000033b0


	//   ....[12]....
        /*00d0*/ 	.word	0x00003e60


	//   ....[13]....
        /*00d4*/ 	.word	0x00004090


	//----- nvinfo : EIATTR_VRC_CTA_INIT_COUNT
	.align		4
.L_43:
        /*00d8*/ 	.byte	0x02, 0x4a
        /*00da*/ 	.byte	0x80
	.zero		1


	//----- nvinfo : EIATTR_SYSCALL_OFFSETS
	.align		4
        /*00dc*/ 	.byte	0x04, 0x46
        /*00de*/ 	.short	(.L_45 - .L_44)


	//   ....[0]....
.L_44:
        /*00e0*/ 	.word	0x000058f0


	//   ....[1]....
        /*00e4*/ 	.word	0x00005a30


	//   ....[2]....
        /*00e8*/ 	.word	0x00006260


	//   ....[3]....
        /*00ec*/ 	.word	0x00007000


	//----- nvinfo : EIATTR_MBARRIER_INSTR_OFFSETS
	.align		4
.L_45:
        /*00f0*/ 	.byte	0x04, 0x39
        /*00f2*/ 	.short	(.L_47 - .L_46)


	//   ....[0]....
.L_46:
        /*00f4*/ 	.word	0x00000630
        /*00f8*/ 	.word	0x000000ff
        /*00fc*/ 	.word	0x00000000
        /*0100*/ 	.short	0x0100
        /*0102*/ 	.byte	0x04
	.zero		1


	//   ....[1]....
        /*0104*/ 	.word	0x00000640
        /*0108*/ 	.word	0x000000ff
        /*010c*/ 	.word	0x00000040
        /*0110*/ 	.short	0x0100
        /*0112*/ 	.byte	0x04
	.zero		1


	//   ....[2]....
        /*0114*/ 	.word	0x00000650
        /*0118*/ 	.word	0x000000ff
        /*011c*/ 	.word	0x00000008
        /*0120*/ 	.short	0x0100
        /*0122*/ 	.byte	0x04
	.zero		1


	//   ....[3]....
        /*0124*/ 	.word	0x00000660
        /*0128*/ 	.word	0x000000ff
        /*012c*/ 	.word	0x00000048
        /*0130*/ 	.short	0x0100
        /*0132*/ 	.byte	0x04
	.zero		1


	//   ....[4]....
        /*0134*/ 	.word	0x00000670
        /*0138*/ 	.word	0x000000ff
        /*013c*/ 	.word	0x00000010
        /*0140*/ 	.short	0x0100
        /*0142*/ 	.byte	0x04
	.zero		1


	//   ....[5]....
        /*0144*/ 	.word	0x00000680
        /*0148*/ 	.word	0x000000ff
        /*014c*/ 	.word	0x00000050
        /*0150*/ 	.short	0x0100
        /*0152*/ 	.byte	0x04
	.zero		1


	//   ....[6]....
        /*0154*/ 	.word	0x00000690
        /*0158*/ 	.word	0x000000ff
        /*015c*/ 	.word	0x00000018
        /*0160*/ 	.short	0x0100
        /*0162*/ 	.byte	0x04
	.zero		1


	//   ....[7]....
        /*0164*/ 	.word	0x000006a0
        /*0168*/ 	.word	0x000000ff
        /*016c*/ 	.word	0x00000058
        /*0170*/ 	.short	0x0100
        /*0172*/ 	.byte	0x04
	.zero		1


	//   ....[8]....
        /*0174*/ 	.word	0x000006b0
        /*0178*/ 	.word	0x000000ff
        /*017c*/ 	.word	0x00000020
        /*0180*/ 	.short	0x0100
        /*0182*/ 	.byte	0x04
	.zero		1


	//   ....[9]....
        /*0184*/ 	.word	0x000006c0
        /*0188*/ 	.word	0x000000ff
        /*018c*/ 	.word	0x00000060
        /*0190*/ 	.short	0x0100
        /*0192*/ 	.byte	0x04
	.zero		1


	//   ....[10]....
        /*0194*/ 	.word	0x000006d0
        /*0198*/ 	.word	0x000000ff
        /*019c*/ 	.word	0x00000028
        /*01a0*/ 	.short	0x0100
        /*01a2*/ 	.byte	0x04
	.zero		1


	//   ....[11]....
        /*01a4*/ 	.word	0x000006e0
        /*01a8*/ 	.word	0x000000ff
        /*01ac*/ 	.word	0x00000068
        /*01b0*/ 	.short	0x0100
        /*01b2*/ 	.byte	0x04
	.zero		1


	//   ....[12]....
        /*01b4*/ 	.word	0x000006f0
        /*01b8*/ 	.word	0x000000ff
        /*01bc*/ 	.word	0x00000030
        /*01c0*/ 	.short	0x0100
        /*01c2*/ 	.byte	0x04
	.zero		1


	//   ....[13]....
        /*01c4*/ 	.word	0x00000700
        /*01c8*/ 	.word	0x000000ff
        /*01cc*/ 	.word	0x00000070
        /*01d0*/ 	.short	0x0100
        /*01d2*/ 	.byte	0x04
	.zero		1


	//   ....[14]....
        /*01d4*/ 	.word	0x00000710
        /*01d8*/ 	.word	0x000000ff
        /*01dc*/ 	.word	0x00000038
        /*01e0*/ 	.short	0x0100
        /*01e2*/ 	.byte	0x04
	.zero		1


	//   ....[15]....
        /*01e4*/ 	.word	0x00000720
        /*01e8*/ 	.word	0x000000ff
        /*01ec*/ 	.word	0x00000078
        /*01f0*/ 	.short	0x0100
        /*01f2*/ 	.byte	0x04
	.zero		1


	//   ....[16]....
        /*01f4*/ 	.word	0x00000860
        /*01f8*/ 	.word	0x000000ff
        /*01fc*/ 	.word	0x00000080
        /*0200*/ 	.short	0x0100
        /*0202*/ 	.byte	0x04
	.zero		1


	//   ....[17]....
        /*0204*/ 	.word	0x00000870
        /*0208*/ 	.word	0x000000ff
        /*020c*/ 	.word	0x00000090
        /*0210*/ 	.short	0x0100
        /*0212*/ 	.byte	0x04
	.zero		1


	//   ....[18]....
        /*0214*/ 	.word	0x00000880
        /*0218*/ 	.word	0x000000ff
        /*021c*/ 	.word	0x00000088
        /*0220*/ 	.short	0x0100
        /*0222*/ 	.byte	0x04
	.zero		1


	//   ....[19]....
        /*0224*/ 	.word	0x00000890
        /*0228*/ 	.word	0x000000ff
        /*022c*/ 	.word	0x00000098
        /*0230*/ 	.short	0x0100
        /*0232*/ 	.byte	0x04
	.zero		1


	//   ....[20]....
        /*0234*/ 	.word	0x00000980
        /*0238*/ 	.word	0x000000ff
        /*023c*/ 	.word	0x000000a0
        /*0240*/ 	.short	0x0100
        /*0242*/ 	.byte	0x06
	.zero		1


	//   ....[21]....
        /*0244*/ 	.word	0x00000990
        /*0248*/ 	.word	0x000000ff
        /*024c*/ 	.word	0x000000a8
        /*0250*/ 	.short	0x0100
        /*0252*/ 	.byte	0x06
	.zero		1


	//   ....[22]....
        /*0254*/ 	.word	0x00000ad0
        /*0258*/ 	.word	0x000000ff
        /*025c*/ 	.word	0x000000b0
        /*0260*/ 	.short	0x0100
        /*0262*/ 	.byte	0x06
	.zero		1


	//   ....[23]....
        /*0264*/ 	.word	0x00000ae0
        /*0268*/ 	.word	0x000000ff
        /*026c*/ 	.word	0x000000c0
        /*0270*/ 	.short	0x0100
        /*0272*/ 	.byte	0x06
	.zero		1


	//   ....[24]....
        /*0274*/ 	.word	0x00000af0
        /*0278*/ 	.word	0x000000ff
        /*027c*/ 	.word	0x000000b8
        /*0280*/ 	.short	0x0100
        /*0282*/ 	.byte	0x06
	.zero		1


	//   ....[25]....
        /*0284*/ 	.word	0x00000b00
        /*0288*/ 	.word	0x000000ff
        /*028c*/ 	.word	0x000000c8
        /*0290*/ 	.short	0x0100
        /*0292*/ 	.byte	0x06
	.zero		1


	//   ....[26]....
        /*0294*/ 	.word	0x00000c30
        /*0298*/ 	.word	0x000000ff
        /*029c*/ 	.word	0x000000d0
        /*02a0*/ 	.short	0x0100
        /*02a2*/ 	.byte	0x04
	.zero		1


	//   ....[27]....
        /*02a4*/ 	.word	0x00000c40
        /*02a8*/ 	.word	0x000000ff
        /*02ac*/ 	.word	0x000000f0
        /*02b0*/ 	.short	0x0100
        /*02b2*/ 	.byte	0x04
	.zero		1


	//   ....[28]....
        /*02b4*/ 	.word	0x00000c50
        /*02b8*/ 	.word	0x000000ff
        /*02bc*/ 	.word	0x000000d8
        /*02c0*/ 	.short	0x0100
        /*02c2*/ 	.byte	0x04
	.zero		1


	//   ....[29]....
        /*02c4*/ 	.word	0x00000c60
        /*02c8*/ 	.word	0x000000ff
        /*02cc*/ 	.word	0x000000f8
        /*02d0*/ 	.short	0x0100
        /*02d2*/ 	.byte	0x04
	.zero		1


	//   ....[30]....
        /*02d4*/ 	.word	0x00000c70
        /*02d8*/ 	.word	0x000000ff
        /*02dc*/ 	.word	0x000000e0
        /*02e0*/ 	.short	0x0100
        /*02e2*/ 	.byte	0x04
	.zero		1


	//   ....[31]....
        /*02e4*/ 	.word	0x00000c80
        /*02e8*/ 	.word	0x000000ff
        /*02ec*/ 	.word	0x00000100
        /*02f0*/ 	.short	0x0100
        /*02f2*/ 	.byte	0x04
	.zero		1


	//   ....[32]....
        /*02f4*/ 	.word	0x00000c90
        /*02f8*/ 	.word	0x000000ff
        /*02fc*/ 	.word	0x000000e8
        /*0300*/ 	.short	0x0100
        /*0302*/ 	.byte	0x04
	.zero		1


	//   ....[33]....
        /*0304*/ 	.word	0x00000ca0
        /*0308*/ 	.word	0x000000ff
        /*030c*/ 	.word	0x00000108
        /*0310*/ 	.short	0x0100
        /*0312*/ 	.byte	0x04
	.zero		1


	//   ....[34]....
        /*0314*/ 	.word	0x00000d90
        /*0318*/ 	.word	0x000000ff
        /*031c*/ 	.word	0x00000110
        /*0320*/ 	.short	0x0100
        /*0322*/ 	.byte	0x04
	.zero		1


	//   ....[35]....
        /*0324*/ 	.word	0x00000da0
        /*0328*/ 	.word	0x000000ff
        /*032c*/ 	.word	0x00000120
        /*0330*/ 	.short	0x0100
        /*0332*/ 	.byte	0x04
	.zero		1


	//   ....[36]....
        /*0334*/ 	.word	0x00000db0
        /*0338*/ 	.word	0x000000ff
        /*033c*/ 	.word	0x00000118
        /*0340*/ 	.short	0x0100
        /*0342*/ 	.byte	0x04
	.zero		1


	//   ....[37]....
        /*0344*/ 	.word	0x00000dc0
        /*0348*/ 	.word	0x000000ff
        /*034c*/ 	.word	0x00000128
        /*0350*/ 	.short	0x0100
        /*0352*/ 	.byte	0x04
	.zero		1


	//   ....[38]....
        /*0354*/ 	.word	0x00001900
        /*0358*/ 	.word	0x00000000
        /*035c*/ 	.word	0x00000120
        /*0360*/ 	.short	0x010a
        /*0362*/ 	.byte	0xff
	.zero		1


	//   ....[39]....
        /*0364*/ 	.word	0x00001930
        /*0368*/ 	.word	0x00000000
        /*036c*/ 	.word	0x00000110
        /*0370*/ 	.short	0x0101
        /*0372*/ 	.byte	0xff
	.zero		1


	//   ....[40]....
        /*0374*/ 	.word	0x00001a00
        /*0378*/ 	.word	0x000000ff
        /*037c*/ 	.word	0x00000040
        /*0380*/ 	.short	0x010a
        /*0382*/ 	.byte	0x04
	.zero		1


	//   ....[41]....
        /*0384*/ 	.word	0x00001a80
        /*0388*/ 	.word	0x000000ff
        /*038c*/ 	.word	0x00000040
        /*0390*/ 	.short	0x010a
        /*0392*/ 	.byte	0x21
	.zero		1


	//   ....[42]....
        /*0394*/ 	.word	0x00001c10
        /*0398*/ 	.word	0x000000ff
        /*039c*/ 	.word	0x00000040
        /*03a0*/ 	.short	0x010a
        /*03a2*/ 	.byte	0x08
	.zero		1


	//   ....[43]....
        /*03a4*/ 	.word	0x00001d30
        /*03a8*/ 	.word	0x000000ff
        /*03ac*/ 	.word	0x000000a8
        /*03b0*/ 	.short	0x0101
        /*03b2*/ 	.byte	0x06
	.zero		1


	//   ....[44]....
        /*03b4*/ 	.word	0x00001d50
        /*03b8*/ 	.word	0x000000ff
        /*03bc*/ 	.word	0x00000040
        /*03c0*/ 	.short	0x010a
        /*03c2*/ 	.byte	0x04
	.zero		1


	//   ....[45]....
        /*03c4*/ 	.word	0x00001dd0
        /*03c8*/ 	.word	0x000000ff
        /*03cc*/ 	.word	0x00000040
        /*03d0*/ 	.short	0x010a
        /*03d2*/ 	.byte	0x11
	.zero		1


	//   ....[46]....
        /*03d4*/ 	.word	0x00001f60
        /*03d8*/ 	.word	0x000000ff
        /*03dc*/ 	.word	0x00000040
        /*03e0*/ 	.short	0x010a
        /*03e2*/ 	.byte	0x07
	.zero		1


	//   ....[47]....
        /*03e4*/ 	.word	0x000020b0
        /*03e8*/ 	.word	0x00000003
        /*03ec*/ 	.word	0x000000b0
        /*03f0*/ 	.short	0x010a
        /*03f2*/ 	.byte	0xff
	.zero		1


	//   ....[48]....
        /*03f4*/ 	.word	0x00002200
        /*03f8*/ 	.word	0x00000000
        /*03fc*/ 	.word	0x00000000
        /*0400*/ 	.short	0x0101
        /*0402*/ 	.byte	0xff
	.zero		1


	//   ....[49]....
        /*0404*/ 	.word	0x000027b0
        /*0408*/ 	.word	0x000000ff
        /*040c*/ 	.word	0x00000000
        /*0410*/ 	.short	0x010a
        /*0412*/ 	.byte	0x04
	.zero		1


	//   ....[50]....
        /*0414*/ 	.word	0x00002840
        /*0418*/ 	.word	0x000000ff
        /*041c*/ 	.word	0x00000000
        /*0420*/ 	.short	0x010a
        /*0422*/ 	.byte	0x05
	.zero		1


	//   ....[51]....
        /*0424*/ 	.word	0x000028d0
        /*0428*/ 	.word	0x000000ff
        /*042c*/ 	.word	0x00000000
        /*0430*/ 	.short	0x010a
        /*0432*/ 	.byte	0x05
	.zero		1


	//   ....[52]....
        /*0434*/ 	.word	0x00002960
        /*0438*/ 	.word	0x000000ff
        /*043c*/ 	.word	0x00000000
        /*0440*/ 	.short	0x010a
        /*0442*/ 	.byte	0x05
	.zero		1


	//   ....[53]....
        /*0444*/ 	.word	0x000029f0
        /*0448*/ 	.word	0x000000ff
        /*044c*/ 	.word	0x00000000
        /*0450*/ 	.short	0x010a
        /*0452*/ 	.byte	0x05
	.zero		1


	//   ....[54]....
        /*0454*/ 	.word	0x00002a80
        /*0458*/ 	.word	0x000000ff
        /*045c*/ 	.word	0x00000000
        /*0460*/ 	.short	0x010a
        /*0462*/ 	.byte	0x05
	.zero		1


	//   ....[55]....
        /*0464*/ 	.word	0x00002b10
        /*0468*/ 	.word	0x000000ff
        /*046c*/ 	.word	0x00000000
        /*0470*/ 	.short	0x010a
        /*0472*/ 	.byte	0x05
	.zero		1


	//   ....[56]....
        /*0474*/ 	.word	0x00002bb0
        /*0478*/ 	.word	0x00000000
        /*047c*/ 	.word	0x00000000
        /*0480*/ 	.short	0x010a
        /*0482*/ 	.byte	0xff
	.zero		1


	//   ....[57]....
        /*0484*/ 	.word	0x00002cd0
        /*0488*/ 	.word	0x00000002
        /*048c*/ 	.word	0x00000110
        /*0490*/ 	.short	0x010a
        /*0492*/ 	.byte	0xff
	.zero		1


	//   ....[58]....
        /*0494*/ 	.word	0x00002d40
        /*0498*/ 	.word	0x00000002
        /*049c*/ 	.word	0x00000000
        /*04a0*/ 	.short	0x0101
        /*04a2*/ 	.byte	0xff
	.zero		1


	//   ....[59]....
        /*04a4*/ 	.word	0x00002d60
        /*04a8*/ 	.word	0x000000ff
        /*04ac*/ 	.word	0x000000c0
        /*04b0*/ 	.short	0x010a
        /*04b2*/ 	.byte	0x04
	.zero		1


	//   ....[60]....
        /*04b4*/ 	.word	0x00002e80
        /*04b8*/ 	.word	0x00000002
        /*04bc*/ 	.word	0x000000b0
        /*04c0*/ 	.short	0x010a
        /*04c2*/ 	.byte	0xff
	.zero		1


	//   ....[61]....
        /*04c4*/ 	.word	0x00002f80
        /*04c8*/ 	.word	0x00000002
        /*04cc*/ 	.word	0x00000000
        /*04d0*/ 	.short	0x0101
        /*04d2*/ 	.byte	0xff
	.zero		1


	//   ....[62]....
        /*04d4*/ 	.word	0x00003010
        /*04d8*/ 	.word	0x000000ff
        /*04dc*/ 	.word	0x000000c0
        /*04e0*/ 	.short	0x0106
        /*04e2*/ 	.byte	0x04
	.zero		1


	//   ....[63]....
        /*04e4*/ 	.word	0x00003030
        /*04e8*/ 	.word	0x000000ff
        /*04ec*/ 	.word	0x000000c0
        /*04f0*/ 	.short	0x010a
        /*04f2*/ 	.byte	0x04
	.zero		1


	//   ....[64]....
        /*04f4*/ 	.word	0x000030c0
        /*04f8*/ 	.word	0x000000ff
        /*04fc*/ 	.word	0x000000c0
        /*0500*/ 	.short	0x0106
        /*0502*/ 	.byte	0x07
	.zero		1


	//   ....[65]....
        /*0504*/ 	.word	0x00003100
        /*0508*/ 	.word	0x00000000
        /*050c*/ 	.word	0x000000c0
        /*0510*/ 	.short	0x010a
        /*0512*/ 	.byte	0xff
	.zero		1


	//   ....[66]....
        /*0514*/ 	.word	0x00003650
        /*0518*/ 	.word	0x00000000
        /*051c*/ 	.word	0x000000b0
        /*0520*/ 	.short	0x010a
        /*0522*/ 	.byte	0xff
	.zero		1


	//   ....[67]....
        /*0524*/ 	.word	0x00003750
        /*0528*/ 	.word	0x00000003
        /*052c*/ 	.word	0x00000000
        /*0530*/ 	.short	0x0101
        /*0532*/ 	.byte	0xff
	.zero		1


	//   ....[68]....
        /*0534*/ 	.word	0x00003760
        /*0538*/ 	.word	0x000000ff
        /*053c*/ 	.word	0x00000000
        /*0540*/ 	.short	0x010a
        /*0542*/ 	.byte	0x04
	.zero		1


	//   ....[69]....
        /*0544*/ 	.word	0x000037e0
        /*0548*/ 	.word	0x000000ff
        /*054c*/ 	.word	0x000000f0
        /*0550*/ 	.short	0x010a
        /*0552*/ 	.byte	0x1f
	.zero		1


	//   ....[70]....
        /*0554*/ 	.word	0x000038c0
        /*0558*/ 	.word	0x000000ff
        /*055c*/ 	.word	0x00000000
        /*0560*/ 	.short	0x010a
        /*0562*/ 	.byte	0x05
	.zero		1


	//   ....[71]....
        /*0564*/ 	.word	0x00003a00
        /*0568*/ 	.word	0x000000ff
        /*056c*/ 	.word	0x00000000
        /*0570*/ 	.short	0x010a
        /*0572*/ 	.byte	0x04
	.zero		1


	//   ....[72]....
        /*0574*/ 	.word	0x00003c90
        /*0578*/ 	.word	0x000000ff
        /*057c*/ 	.word	0x00000000
        /*0580*/ 	.short	0x010a
        /*0582*/ 	.byte	0x04
	.zero		1


	//   ....[73]....
        /*0584*/ 	.word	0x00003d20
        /*0588*/ 	.word	0x000000ff
        /*058c*/ 	.word	0x00000000
        /*0590*/ 	.short	0x010a
        /*0592*/ 	.byte	0x05
	.zero		1


	//   ....[74]....
        /*0594*/ 	.word	0x00003db0
        /*0598*/ 	.word	0x000000ff
        /*059c*/ 	.word	0x00000000
        /*05a0*/ 	.short	0x010a
        /*05a2*/ 	.byte	0x05
	.zero		1


	//   ....[75]....
        /*05a4*/ 	.word	0x00003e40
        /*05a8*/ 	.word	0x000000ff
        /*05ac*/ 	.word	0x00000000
        /*05b0*/ 	.short	0x010a
        /*05b2*/ 	.byte	0x04
	.zero		1


	//   ....[76]....
        /*05b4*/ 	.word	0x000042f0
        /*05b8*/ 	.word	0x0000000c
        /*05bc*/ 	.word	0x000000b0
        /*05c0*/ 	.short	0x010a
        /*05c2*/ 	.byte	0xff
	.zero		1


	//   ....[77]....
        /*05c4*/ 	.word	0x00004460
        /*05c8*/ 	.word	0x00000000
        /*05cc*/ 	.word	0x00000000
        /*05d0*/ 	.short	0x0101
        /*05d2*/ 	.byte	0xff
	.zero		1


	//   ....[78]....
        /*05d4*/ 	.word	0x000048f0
        /*05d8*/ 	.word	0x000000ff
        /*05dc*/ 	.word	0x000000a8
        /*05e0*/ 	.short	0x010a
        /*05e2*/ 	.byte	0x15
	.zero		1


	//   ....[79]....
        /*05e4*/ 	.word	0x00004a70
        /*05e8*/ 	.word	0x000000ff
        /*05ec*/ 	.word	0x00000090
        /*05f0*/ 	.short	0x010a
        /*05f2*/ 	.byte	0x15
	.zero		1


	//   ....[80]....
        /*05f4*/ 	.word	0x00004bf0
        /*05f8*/ 	.word	0x000000ff
        /*05fc*/ 	.word	0x00000080
        /*0600*/ 	.short	0x010b
        /*0602*/ 	.byte	0x15
	.zero		1


	//   ....[81]....
        /*0604*/ 	.word	0x00004c00
        /*0608*/ 	.word	0x000000ff
        /*060c*/ 	.word	0x00000000
        /*0610*/ 	.short	0x0101
        /*0612*/ 	.byte	0x06
	.zero		1


	//   ....[82]....
        /*0614*/ 	.word	0x00004c10
        /*0618*/ 	.word	0x000000ff
        /*061c*/ 	.word	0x00000098
        /*0620*/ 	.short	0x010a
        /*0622*/ 	.byte	0x15
	.zero		1


	//   ....[83]....
        /*0624*/ 	.word	0x00004e00
        /*0628*/ 	.word	0x000000ff
        /*062c*/ 	.word	0x00000088
        /*0630*/ 	.short	0x010b
        /*0632*/ 	.byte	0x15
	.zero		1


	//   ....[84]....
        /*0634*/ 	.word	0x00004e10
        /*0638*/ 	.word	0x000000ff
        /*063c*/ 	.word	0x00000000
        /*0640*/ 	.short	0x0101
        /*0642*/ 	.byte	0x21
	.zero		1


	//   ....[85]....
        /*0644*/ 	.word	0x00004e40
        /*0648*/ 	.word	0x000000ff
        /*064c*/ 	.word	0x00000090
        /*0650*/ 	.short	0x010a
        /*0652*/ 	.byte	0x15
	.zero		1


	//   ....[86]....
        /*0654*/ 	.word	0x00004e80
        /*0658*/ 	.word	0x00000000
        /*065c*/ 	.word	0x00000098
        /*0660*/ 	.short	0x010a
        /*0662*/ 	.byte	0xff
	.zero		1


	//   ....[87]....
        /*0664*/ 	.word	0x00005190
        /*0668*/ 	.word	0x00000003
        /*066c*/ 	.word	0x000000b0
        /*0670*/ 	.short	0x010a
        /*0672*/ 	.byte	0xff
	.zero		1


	//   ....[88]....
        /*0674*/ 	.word	0x00005310
        /*0678*/ 	.word	0x00000000
        /*067c*/ 	.word	0x00000000
        /*0680*/ 	.short	0x0101
        /*0682*/ 	.byte	0xff
	.zero		1


	//   ....[89]....
        /*0684*/ 	.word	0x00005e20
        /*0688*/ 	.word	0x00000003
        /*068c*/ 	.word	0x00000080
        /*0690*/ 	.short	0x010a
        /*0692*/ 	.byte	0xff
	.zero		1


	//   ....[90]....
        /*0694*/ 	.word	0x00005e60
        /*0698*/ 	.word	0x0000002b
        /*069c*/ 	.word	0x000000d0
        /*06a0*/ 	.short	0x010a
        /*06a2*/ 	.byte	0xff
	.zero		1


	//   ....[91]....
        /*06a4*/ 	.word	0x00005fa0
        /*06a8*/ 	.word	0x00000003
        /*06ac*/ 	.word	0x00000080
        /*06b0*/ 	.short	0x010a
        /*06b2*/ 	.byte	0xff
	.zero		1


	//   ....[92]....
        /*06b4*/ 	.word	0x000060c0
        /*06b8*/ 	.word	0x00000000
        /*06bc*/ 	.word	0x00000000
        /*06c0*/ 	.short	0x0101
        /*06c2*/ 	.byte	0xff
	.zero		1


	//   ....[93]....
        /*06c4*/ 	.word	0x00006140
        /*06c8*/ 	.word	0x0000002b
        /*06cc*/ 	.word	0x000000d0
        /*06d0*/ 	.short	0x010a
        /*06d2*/ 	.byte	0xff
	.zero		1


	//   ....[94]....
        /*06d4*/ 	.word	0x00006cb0
        /*06d8*/ 	.word	0x00000003
        /*06dc*/ 	.word	0x00000080
        /*06e0*/ 	.short	0x010a
        /*06e2*/ 	.byte	0xff
	.zero		1


	//   ....[95]....
        /*06e4*/ 	.word	0x00006d60
        /*06e8*/ 	.word	0x00000003
        /*06ec*/ 	.word	0x00000080
        /*06f0*/ 	.short	0x010a
        /*06f2*/ 	.byte	0xff
	.zero		1


	//   ....[96]....
        /*06f4*/ 	.word	0x00006e80
        /*06f8*/ 	.word	0x00000000
        /*06fc*/ 	.word	0x00000000
        /*0700*/ 	.short	0x0101
        /*0702*/ 	.byte	0xff
	.zero		1


	//   ....[97]....
        /*0704*/ 	.word	0x00007290
        /*0708*/ 	.word	0x000000ff
        /*070c*/ 	.word	0x00000000
        /*0710*/ 	.short	0x0101
        /*0712*/ 	.byte	0x04
	.zero		1


	//   ....[98]....
        /*0714*/ 	.word	0x00007b90
        /*0718*/ 	.word	0x00000000
        /*071c*/ 	.word	0x00000120
        /*0720*/ 	.short	0x010a
        /*0722*/ 	.byte	0xff
	.zero		1


	//   ....[99]....
        /*0724*/ 	.word	0x00007bf0
        /*0728*/ 	.word	0x00000000
        /*072c*/ 	.word	0x00000040
        /*0730*/ 	.short	0x010a
        /*0732*/ 	.byte	0xff
	.zero		1


	//   ....[100]....
        /*0734*/ 	.word	0x00007c50
        /*0738*/ 	.word	0x00000000
        /*073c*/ 	.word	0x00000040
        /*0740*/ 	.short	0x010a
        /*0742*/ 	.byte	0xff
	.zero		1


	//   ....[101]....
        /*0744*/ 	.word	0x00007ca0
        /*0748*/ 	.word	0x00000003
        /*074c*/ 	.word	0x000000b0
        /*0750*/ 	.short	0x010a
        /*0752*/ 	.byte	0xff
	.zero		1


	//   ....[102]....
        /*0754*/ 	.word	0x00007d00
        /*0758*/ 	.word	0x00000000
        /*075c*/ 	.word	0x00000000
        /*0760*/ 	.short	0x010a
        /*0762*/ 	.byte	0xff
	.zero		1


	//   ....[103]....
        /*0764*/ 	.word	0x00007d60
        /*0768*/ 	.word	0x00000000
        /*076c*/ 	.word	0x00000000
        /*0770*/ 	.short	0x010a
        /*0772*/ 	.byte	0xff
	.zero		1


	//   ....[104]....
        /*0774*/ 	.word	0x00007dc0
        /*0778*/ 	.word	0x00000000
        /*077c*/ 	.word	0x00000000
        /*0780*/ 	.short	0x010a
        /*0782*/ 	.byte	0xff
	.zero		1


	//   ....[105]....
        /*0784*/ 	.word	0x00007e20
        /*0788*/ 	.word	0x00000000
        /*078c*/ 	.word	0x00000000
        /*0790*/ 	.short	0x010a
        /*0792*/ 	.byte	0xff
	.zero		1


	//   ....[106]....
        /*0794*/ 	.word	0x00007e80
        /*0798*/ 	.word	0x00000000
        /*079c*/ 	.word	0x00000000
        /*07a0*/ 	.short	0x010a
        /*07a2*/ 	.byte	0xff
	.zero		1


	//   ....[107]....
        /*07a4*/ 	.word	0x00007ee0
        /*07a8*/ 	.word	0x00000000
        /*07ac*/ 	.word	0x00000000
        /*07b0*/ 	.short	0x010a
        /*07b2*/ 	.byte	0xff
	.zero		1


	//   ....[108]....
        /*07b4*/ 	.word	0x00007f40
        /*07b8*/ 	.word	0x00000000
        /*07bc*/ 	.word	0x00000000
        /*07c0*/ 	.short	0x010a
        /*07c2*/ 	.byte	0xff
	.zero		1


	//   ....[109]....
        /*07c4*/ 	.word	0x00007f90
        /*07c8*/ 	.word	0x00000002
        /*07cc*/ 	.word	0x00000110
        /*07d0*/ 	.short	0x010a
        /*07d2*/ 	.byte	0xff
	.zero		1


	//   ....[110]....
        /*07d4*/ 	.word	0x00007ff0
        /*07d8*/ 	.word	0x00000002
        /*07dc*/ 	.word	0x000000c0
        /*07e0*/ 	.short	0x010a
        /*07e2*/ 	.byte	0xff
	.zero		1


	//   ....[111]....
        /*07e4*/ 	.word	0x00008040
        /*07e8*/ 	.word	0x00000002
        /*07ec*/ 	.word	0x000000b0
        /*07f0*/ 	.short	0x010a
        /*07f2*/ 	.byte	0xff
	.zero		1


	//   ....[112]....
        /*07f4*/ 	.word	0x000080a0
        /*07f8*/ 	.word	0x00000000
        /*07fc*/ 	.word	0x000000c0
        /*0800*/ 	.short	0x010a
        /*0802*/ 	.byte	0xff
	.zero		1


	//   ....[113]....
        /*0804*/ 	.word	0x000080f0
        /*0808*/ 	.word	0x00000000
        /*080c*/ 	.word	0x000000b0
        /*0810*/ 	.short	0x010a
        /*0812*/ 	.byte	0xff
	.zero		1


	//   ....[114]....
        /*0814*/ 	.word	0x00008150
        /*0818*/ 	.word	0x00000002
        /*081c*/ 	.word	0x000000f0
        /*0820*/ 	.short	0x010a
        /*0822*/ 	.byte	0xff
	.zero		1


	//   ....[115]....
        /*0824*/ 	.word	0x000081b0
        /*0828*/ 	.word	0x00000000
        /*082c*/ 	.word	0x00000000
        /*0830*/ 	.short	0x010a
        /*0832*/ 	.byte	0xff
	.zero		1


	//   ....[116]....
        /*0834*/ 	.word	0x00008210
        /*0838*/ 	.word	0x00000000
        /*083c*/ 	.word	0x00000000
        /*0840*/ 	.short	0x010a
        /*0842*/ 	.byte	0xff
	.zero		1


	//   ....[117]....
        /*0844*/ 	.word	0x00008270
        /*0848*/ 	.word	0x00000000
        /*084c*/ 	.word	0x00000000
        /*0850*/ 	.short	0x010a
        /*0852*/ 	.byte	0xff
	.zero		1


	//   ....[118]....
        /*0854*/ 	.word	0x000082d0
        /*0858*/ 	.word	0x00000000
        /*085c*/ 	.word	0x00000000
        /*0860*/ 	.short	0x010a
        /*0862*/ 	.byte	0xff
	.zero		1


	//   ....[119]....
        /*0864*/ 	.word	0x00008330
        /*0868*/ 	.word	0x00000000
        /*086c*/ 	.word	0x00000000
        /*0870*/ 	.short	0x010a
        /*0872*/ 	.byte	0xff
	.zero		1


	//   ....[120]....
        /*0874*/ 	.word	0x00008380
        /*0878*/ 	.word	0x0000000c
        /*087c*/ 	.word	0x000000b0
        /*0880*/ 	.short	0x010a
        /*0882*/ 	.byte	0xff
	.zero		1


	//   ....[121]....
        /*0884*/ 	.word	0x000083e0
        /*0888*/ 	.word	0x00000000
        /*088c*/ 	.word	0x000000a8
        /*0890*/ 	.short	0x010a
        /*0892*/ 	.byte	0xff
	.zero		1


	//   ....[122]....
        /*0894*/ 	.word	0x00008440
        /*0898*/ 	.word	0x00000000
        /*089c*/ 	.word	0x00000090
        /*08a0*/ 	.short	0x010a
        /*08a2*/ 	.byte	0xff
	.zero		1


	//   ....[123]....
        /*08a4*/ 	.word	0x000084a0
        /*08a8*/ 	.word	0x00000000
        /*08ac*/ 	.word	0x00000098
        /*08b0*/ 	.short	0x010a
        /*08b2*/ 	.byte	0xff
	.zero		1


	//   ....[124]....
        /*08b4*/ 	.word	0x00008500
        /*08b8*/ 	.word	0x00000000
        /*08bc*/ 	.word	0x00000090
        /*08c0*/ 	.short	0x010a
        /*08c2*/ 	.byte	0xff
	.zero		1


	//   ....[125]....
        /*08c4*/ 	.word	0x00008550
        /*08c8*/ 	.word	0x00000003
        /*08cc*/ 	.word	0x000000b0
        /*08d0*/ 	.short	0x010a
        /*08d2*/ 	.byte	0xff
	.zero		1


	//   ....[126]....
        /*08d4*/ 	.word	0x000085a0
        /*08d8*/ 	.word	0x00000003
        /*08dc*/ 	.word	0x00000080
        /*08e0*/ 	.short	0x010a
        /*08e2*/ 	.byte	0xff
	.zero		1


	//   ....[127]....
        /*08e4*/ 	.word	0x000085f0
        /*08e8*/ 	.word	0x0000002b
        /*08ec*/ 	.word	0x000000d0
        /*08f0*/ 	.short	0x010a
        /*08f2*/ 	.byte	0xff
	.zero		1


	//   ....[128]....
        /*08f4*/ 	.word	0x00008640
        /*08f8*/ 	.word	0x00000003
        /*08fc*/ 	.word	0x00000080
        /*0900*/ 	.short	0x010a
        /*0902*/ 	.byte	0xff
	.zero		1


	//----- nvinfo : EIATTR_NUM_MBARRIERS
	.align		4
.L_47:
        /*0904*/ 	.byte	0x03, 0x38
        /*0906*/ 	.short	0x0026


	//----- nvinfo : EIATTR_EXIT_INSTR_OFFSETS
	.align		4
        /*0908*/ 	.byte	0x04, 0x1c
        /*090a*/ 	.short	(.L_49 - .L_48)


	//   ....[0]....
.L_48:
        /*090c*/ 	.word	0x00002be0


	//   ....[1]....
        /*0910*/ 	.word	0x000030d0


	//   ....[2]....
        /*0914*/ 	.word	0x00003130


	//   ....[3]....
        /*0918*/ 	.word	0x000040a0


	//   ....[4]....
        /*091c*/ 	.word	0x00004eb0


	//   ....[5]....
        /*0920*/ 	.word	0x00004ef0


	//   ....[6]....
        /*0924*/ 	.word	0x00007b80


	//----- nvinfo : EIATTR_MAX_THREADS
	.align		4
.L_49:
        /*0928*/ 	.byte	0x04, 0x05
        /*092a*/ 	.short	(.L_51 - .L_50)
.L_50:
        /*092c*/ 	.word	0x00000100
        /*0930*/ 	.word	0x00000001
        /*0934*/ 	.word	0x00000001


	//----- nvinfo : EIATTR_CRS_STACK_SIZE
	.align		4
.L_51:
        /*0938*/ 	.byte	0x04, 0x1e
        /*093a*/ 	.short	(.L_53 - .L_52)
.L_52:
        /*093c*/ 	.word	0x00000000


	//----- nvinfo : EIATTR_CBANK_PARAM_SIZE
	.align		4
.L_53:
        /*0940*/ 	.byte	0x03, 0x19
        /*0942*/ 	.short	0x0800


	//----- nvinfo : EIATTR_PARAM_CBANK
	.align		4
        /*0944*/ 	.byte	0x04, 0x0a
        /*0946*/ 	.short	(.L_55 - .L_54)
	.align		4
.L_54:
        /*0948*/ 	.word	index@(.nv.constant0._ZN7cutlass13device_kernelINS_4gemm6kernel13GemmUniversalIN4cute5tupleIJiiiiEEENS1_10collective13CollectiveMmaINS1_35MainloopSm100TmaUmmaWarpSpecializedILi8ELi2ELi4ENS5_IJNS4_1CILi1EEENSA_ILi2EEESB_EEEEENS5_IJNSA_ILi64EEENSA_ILi128EEESG_EEEaNS5_IJlSB_lEEEaSI_NS4_8TiledMMAINS4_8MMA_AtomIJNS4_15SM100_MMA_S8_SSIaaiLi64ELi128ELNS4_4UMMA5MajorE0ELSN_0ELNSM_8SaturateE0EEEEEENS4_6LayoutINS5_IJSB_SB_SB_EEENS5_IJNSA_ILi0EEEST_ST_EEEEENS5_IJNS4_10UnderscoreESW_SW_EEEEENS4_23SM90_TMA_LOAD_MULTICASTENS4_14ComposedLayoutINS4_7SwizzleILi3ELi4ELi3EEENS4_18smem_ptr_flag_bitsILi8EEENSR_INS5_IJNSA_ILi8EEESG_EEENS5_IJSG_SB_EEEEEEEvNS4_8identityENS4_13SM90_TMA_LOADES19_vS1A_EENS_8epilogue10collective18CollectiveEpilogueINS1D_23Sm100TmaWarpSpecializedILi2ELi2ELi32ELb0ELb0EEEJSH_NS5_IJNSR_ISF_SB_EES1I_EEEaSI_aSI_NS1D_6fusion15FusionCallbacksIS1H_NS1K_17LinearCombinationIaiaiLNS_15FloatRoundStyleE2EEESH_S1J_JEEENS4_5SM1004TMEM4LOAD26SM100_TMEM_LOAD_16dp32b32xES1B_NS10_INS11_ILi2ELi4ELi3EEES14_NSR_INS5_IJS15_SF_EEENS5_IJSF_SB_EEEEEEENS4_39AutoVectorizingCopyWithAssumedAlignmentILi128EEENS4_14SM90_TMA_STOREES1Y_S20_S20_EEEvvEEEEvNT_6ParamsE)
        /*094c*/ 	.short	0x0380
        /*094e*/ 	.short	0x0800


	//----- nvinfo : EIATTR_SW_WAR
	.align		4
.L_55:
        /*0950*/ 	.byte	0x04, 0x36
        /*0952*/ 	.short	(.L_57 - .L_56)
.L_56:
        /*0954*/ 	.word	0x00000008
.L_57:


//--------------------- .nv.callgraph             --------------------------
	.section	.nv.callgraph,"",@"SHT_CUDA_CALLGRAPH"
	.align	4
	.sectionentsize	8
	.align		4
        /*0000*/ 	.word	0x00000000
	.align		4
        /*0004*/ 	.word	0xffffffff
	.align		4
        /*0008*/ 	.word	index@(_ZN7cutlass13device_kernelINS_4gemm6kernel13GemmUniversalIN4cute5tupleIJiiiiEEENS1_10collective13CollectiveMmaINS1_35MainloopSm100TmaUmmaWarpSpecializedILi8ELi2ELi4ENS5_IJNS4_1CILi1EEENSA_ILi2EEESB_EEEEENS5_IJNSA_ILi64EEENSA_ILi128EEESG_EEEaNS5_IJlSB_lEEEaSI_NS4_8TiledMMAINS4_8MMA_AtomIJNS4_15SM100_MMA_S8_SSIaaiLi64ELi128ELNS4_4UMMA5MajorE0ELSN_0ELNSM_8SaturateE0EEEEEENS4_6LayoutINS5_IJSB_SB_SB_EEENS5_IJNSA_ILi0EEEST_ST_EEEEENS5_IJNS4_10UnderscoreESW_SW_EEEEENS4_23SM90_TMA_LOAD_MULTICASTENS4_14ComposedLayoutINS4_7SwizzleILi3ELi4ELi3EEENS4_18smem_ptr_flag_bitsILi8EEENSR_INS5_IJNSA_ILi8EEESG_EEENS5_IJSG_SB_EEEEEEEvNS4_8identityENS4_13SM90_TMA_LOADES19_vS1A_EENS_8epilogue10collective18CollectiveEpilogueINS1D_23Sm100TmaWarpSpecializedILi2ELi2ELi32ELb0ELb0EEEJSH_NS5_IJNSR_ISF_SB_EES1I_EEEaSI_aSI_NS1D_6fusion15FusionCallbacksIS1H_NS1K_17LinearCombinationIaiaiLNS_15FloatRoundStyleE2EEESH_S1J_JEEENS4_5SM1004TMEM4LOAD26SM100_TMEM_LOAD_16dp32b32xES1B_NS10_INS11_ILi2ELi4ELi3EEES14_NSR_INS5_IJS15_SF_EEENS5_IJSF_SB_EEEEEEENS4_39AutoVectorizingCopyWithAssumedAlignmentILi128EEENS4_14SM90_TMA_STOREES1Y_S20_S20_EEEvvEEEEvNT_6ParamsE)
	.align		4
        /*000c*/ 	.word	index@(__assertfail)
	.align		4
        /*0010*/ 	.word	0x00000000
	.align		4
        /*0014*/ 	.word	0xfffffffe
	.align		4
        /*0018*/ 	.word	0x00000000
	.align		4
        /*001c*/ 	.word	0xfffffffd
	.align		4
        /*0020*/ 	.word	0x00000000
	.align		4
        /*0024*/ 	.word	0xfffffffc


//--------------------- .nv.constant4             --------------------------
	.section	.nv.constant4,"a",@progbits
	.align	8
	.align		8
.nv.constant4:
        /*0000*/ 	.dword	__assertfail
	.align		8
        /*0008*/ 	.dword	__unnamed_1
	.align		8
        /*0010*/ 	.dword	__unnamed_2
	.align		8
        /*0018*/ 	.dword	_ZN40_INTERNAL_3ec6b826_4_k_cu_33370b4d_309404cuda3std3__45__cpo5beginE
	.align		8
        /*0020*/ 	.dword	_ZN40_INTERNAL_3ec6b826_4_k_cu_33370b4d_309404cuda3std3__45__cpo3endE
	.align		8
        /*0028*/ 	.dword	_ZN40_INTERNAL_3ec6b826_4_k_cu_33370b4d_309404cuda3std3__45__cpo6cbeginE
	.align		8
        /*0030*/ 	.dword	_ZN40_INTERNAL_3ec6b826_4_k_cu_33370b4d_309404cuda3std3__45__cpo4cendE
	.align		8
        /*0038*/ 	.dword	_ZN40_INTERNAL_3ec6b826_4_k_cu_33370b4d_309404cuda3std3__442_GLOBAL__N__3ec6b826_4_k_cu_33370b4d_309406ignoreE
	.align		8
        /*0040*/ 	.dword	_ZN40_INTERNAL_3ec6b826_4_k_cu_33370b4d_309404cuda3std3__419piecewise_constructE
	.align		8
        /*0048*/ 	.dword	_ZN40_INTERNAL_3ec6b826_4_k_cu_33370b4d_309404cuda3std3__48in_placeE
	.align		8
        /*0050*/ 	.dword	_ZN40_INTERNAL_3ec6b826_4_k_cu_33370b4d_309404cuda3std6ranges3__45__cpo4swapE
	.align		8
        /*0058*/ 	.dword	_ZN40_INTERNAL_3ec6b826_4_k_cu_33370b4d_309404cuda3std6ranges3__45__cpo9iter_moveE
	.align		8
        /*0060*/ 	.dword	_ZN40_INTERNAL_3ec6b826_4_k_cu_33370b4d_309404cute7productE
	.align		8
        /*0068*/ 	.dword	_ZN40_INTERNAL_3ec6b826_4_k_cu_33370b4d_309404cute1_E
	.align		8
        /*0070*/ 	.dword	$str$25
	.align		8
        /*0078*/ 	.dword	$str$26
	.align		8
        /*0080*/ 	.dword	$str$27
	.align		8
        /*0088*/ 	.dword	$str$28


//--------------------- .text._ZN7cutlass13device_kernelINS_4gemm6kernel13GemmUniversalIN4cute5tupleIJiiiiEEENS1_10collective13CollectiveMmaINS1_35MainloopSm100TmaUmmaWarpSpecializedILi8ELi2ELi4ENS5_IJNS4_1CILi1EEENSA_ILi2EEESB_EEEEENS5_IJNSA_ILi64EEENSA_ILi128EEESG_EEEaNS5_IJlSB_lEEEaSI_NS4_8TiledMMAINS4_8MMA_AtomIJNS4_15SM100_MMA_S8_SSIaaiLi64ELi128ELNS4_4UMMA5MajorE0ELSN_0ELNSM_8SaturateE0EEEEEENS4_6LayoutINS5_IJSB_SB_SB_EEENS5_IJNSA_ILi0EEEST_ST_EEEEENS5_IJNS4_10UnderscoreESW_SW_EEEEENS4_23SM90_TMA_LOAD_MULTICASTENS4_14ComposedLayoutINS4_7SwizzleILi3ELi4ELi3EEENS4_18smem_ptr_flag_bitsILi8EEENSR_INS5_IJNSA_ILi8EEESG_EEENS5_IJSG_SB_EEEEEEEvNS4_8identityENS4_13SM90_TMA_LOADES19_vS1A_EENS_8epilogue10collective18CollectiveEpilogueINS1D_23Sm100TmaWarpSpecializedILi2ELi2ELi32ELb0ELb0EEEJSH_NS5_IJNSR_ISF_SB_EES1I_EEEaSI_aSI_NS1D_6fusion15FusionCallbacksIS1H_NS1K_17LinearCombinationIaiaiLNS_15FloatRoundStyleE2EEESH_S1J_JEEENS4_5SM1004TMEM4LOAD26SM100_TMEM_LOAD_16dp32b32xES1B_NS10_INS11_ILi2ELi4ELi3EEES14_NSR_INS5_IJS15_SF_EEENS5_IJSF_SB_EEEEEEENS4_39AutoVectorizingCopyWithAssumedAlignmentILi128EEENS4_14SM90_TMA_STOREES1Y_S20_S20_EEEvvEEEEvNT_6ParamsE --------------------------
	.section	.text._ZN7cutlass13device_kernelINS_4gemm6kernel13GemmUniversalIN4cute5tupleIJiiiiEEENS1_10collective13CollectiveMmaINS1_35MainloopSm100TmaUmmaWarpSpecializedILi8ELi2ELi4ENS5_IJNS4_1CILi1EEENSA_ILi2EEESB_EEEEENS5_IJNSA_ILi64EEENSA_ILi128EEESG_EEEaNS5_IJlSB_lEEEaSI_NS4_8TiledMMAINS4_8MMA_AtomIJNS4_15SM100_MMA_S8_SSIaaiLi64ELi128ELNS4_4UMMA5MajorE0ELSN_0ELNSM_8SaturateE0EEEEEENS4_6LayoutINS5_IJSB_SB_SB_EEENS5_IJNSA_ILi0EEEST_ST_EEEEENS5_IJNS4_10UnderscoreESW_SW_EEEEENS4_23SM90_TMA_LOAD_MULTICASTENS4_14ComposedLayoutINS4_7SwizzleILi3ELi4ELi3EEENS4_18smem_ptr_flag_bitsILi8EEENSR_INS5_IJNSA_ILi8EEESG_EEENS5_IJSG_SB_EEEEEEEvNS4_8identityENS4_13SM90_TMA_LOADES19_vS1A_EENS_8epilogue10collective18CollectiveEpilogueINS1D_23Sm100TmaWarpSpecializedILi2ELi2ELi32ELb0ELb0EEEJSH_NS5_IJNSR_ISF_SB_EES1I_EEEaSI_aSI_NS1D_6fusion15FusionCallbacksIS1H_NS1K_17LinearCombinationIaiaiLNS_15FloatRoundStyleE2EEESH_S1J_JEEENS4_5SM1004TMEM4LOAD26SM100_TMEM_LOAD_16dp32b32xES1B_NS10_INS11_ILi2ELi4ELi3EEES14_NSR_INS5_IJS15_SF_EEENS5_IJSF_SB_EEEEEEENS4_39AutoVectorizingCopyWithAssumedAlignmentILi128EEENS4_14SM90_TMA_STOREES1Y_S20_S20_EEEvvEEEEvNT_6ParamsE,"ax",@progbits
	.align	128
.text._ZN7cutlass13device_kernelINS_4gemm6kernel13GemmUniversalIN4cute5tupleIJiiiiEEENS1_10collective13CollectiveMmaINS1_35MainloopSm100TmaUmmaWarpSpecializedILi8ELi2ELi4ENS5_IJNS4_1CILi1EEENSA_ILi2EEESB_EEEEENS5_IJNSA_ILi64EEENSA_ILi128EEESG_EEEaNS5_IJlSB_lEEEaSI_NS4_8TiledMMAINS4_8MMA_AtomIJNS4_15SM100_MMA_S8_SSIaaiLi64ELi128ELNS4_4UMMA5MajorE0ELSN_0ELNSM_8SaturateE0EEEEEENS4_6LayoutINS5_IJSB_SB_SB_EEENS5_IJNSA_ILi0EEEST_ST_EEEEENS5_IJNS4_10UnderscoreESW_SW_EEEEENS4_23SM90_TMA_LOAD_MULTICASTENS4_14ComposedLayoutINS4_7SwizzleILi3ELi4ELi3EEENS4_18smem_ptr_flag_bitsILi8EEENSR_INS5_IJNSA_ILi8EEESG_EEENS5_IJSG_SB_EEEEEEEvNS4_8identityENS4_13SM90_TMA_LOADES19_vS1A_EENS_8epilogue10collective18CollectiveEpilogueINS1D_23Sm100TmaWarpSpecializedILi2ELi2ELi32ELb0ELb0EEEJSH_NS5_IJNSR_ISF_SB_EES1I_EEEaSI_aSI_NS1D_6fusion15FusionCallbacksIS1H_NS1K_17LinearCombinationIaiaiLNS_15FloatRoundStyleE2EEESH_S1J_JEEENS4_5SM1004TMEM4LOAD26SM100_TMEM_LOAD_16dp32b32xES1B_NS10_INS11_ILi2ELi4ELi3EEES14_NSR_INS5_IJS15_SF_EEENS5_IJSF_SB_EEEEEEENS4_39AutoVectorizingCopyWithAssumedAlignmentILi128EEENS4_14SM90_TMA_STOREES1Y_S20_S20_EEEvvEEEEvNT_6ParamsE:
        .type           _ZN7cutlass13device_kernelINS_4gemm6kernel13GemmUniversalIN4cute5tupleIJiiiiEEENS1_10collective13CollectiveMmaINS1_35MainloopSm100TmaUmmaWarpSpecializedILi8ELi2ELi4ENS5_IJNS4_1CILi1EEENSA_ILi2EEESB_EEEEENS5_IJNSA_ILi64EEENSA_ILi128EEESG_EEEaNS5_IJlSB_lEEEaSI_NS4_8TiledMMAINS4_8MMA_AtomIJNS4_15SM100_MMA_S8_SSIaaiLi64ELi128ELNS4_4UMMA5MajorE0ELSN_0ELNSM_8SaturateE0EEEEEENS4_6LayoutINS5_IJSB_SB_SB_EEENS5_IJNSA_ILi0EEEST_ST_EEEEENS5_IJNS4_10UnderscoreESW_SW_EEEEENS4_23SM90_TMA_LOAD_MULTICASTENS4_14ComposedLayoutINS4_7SwizzleILi3ELi4ELi3EEENS4_18smem_ptr_flag_bitsILi8EEENSR_INS5_IJNSA_ILi8EEESG_EEENS5_IJSG_SB_EEEEEEEvNS4_8identityENS4_13SM90_TMA_LOADES19_vS1A_EENS_8epilogue10collective18CollectiveEpilogueINS1D_23Sm100TmaWarpSpecializedILi2ELi2ELi32ELb0ELb0EEEJSH_NS5_IJNSR_ISF_SB_EES1I_EEEaSI_aSI_NS1D_6fusion15FusionCallbacksIS1H_NS1K_17LinearCombinationIaiaiLNS_15FloatRoundStyleE2EEESH_S1J_JEEENS4_5SM1004TMEM4LOAD26SM100_TMEM_LOAD_16dp32b32xES1B_NS10_INS11_ILi2ELi4ELi3EEES14_NSR_INS5_IJS15_SF_EEENS5_IJSF_SB_EEEEEEENS4_39AutoVectorizingCopyWithAssumedAlignmentILi128EEENS4_14SM90_TMA_STOREES1Y_S20_S20_EEEvvEEEEvNT_6ParamsE,@function
        .size           _ZN7cutlass13device_kernelINS_4gemm6kernel13GemmUniversalIN4cute5tupleIJiiiiEEENS1_10collective13CollectiveMmaINS1_35MainloopSm100TmaUmmaWarpSpecializedILi8ELi2ELi4ENS5_IJNS4_1CILi1EEENSA_ILi2EEESB_EEEEENS5_IJNSA_ILi64EEENSA_ILi128EEESG_EEEaNS5_IJlSB_lEEEaSI_NS4_8TiledMMAINS4_8MMA_AtomIJNS4_15SM100_MMA_S8_SSIaaiLi64ELi128ELNS4_4UMMA5MajorE0ELSN_0ELNSM_8SaturateE0EEEEEENS4_6LayoutINS5_IJSB_SB_SB_EEENS5_IJNSA_ILi0EEEST_ST_EEEEENS5_IJNS4_10UnderscoreESW_SW_EEEEENS4_23SM90_TMA_LOAD_MULTICASTENS4_14ComposedLayoutINS4_7SwizzleILi3ELi4ELi3EEENS4_18smem_ptr_flag_bitsILi8EEENSR_INS5_IJNSA_ILi8EEESG_EEENS5_IJSG_SB_EEEEEEEvNS4_8identityENS4_13SM90_TMA_LOADES19_vS1A_EENS_8epilogue10collective18CollectiveEpilogueINS1D_23Sm100TmaWarpSpecializedILi2ELi2ELi32ELb0ELb0EEEJSH_NS5_IJNSR_ISF_SB_EES1I_EEEaSI_aSI_NS1D_6fusion15FusionCallbacksIS1H_NS1K_17LinearCombinationIaiaiLNS_15FloatRoundStyleE2EEESH_S1J_JEEENS4_5SM1004TMEM4LOAD26SM100_TMEM_LOAD_16dp32b32xES1B_NS10_INS11_ILi2ELi4ELi3EEES14_NSR_INS5_IJS15_SF_EEENS5_IJSF_SB_EEEEEEENS4_39AutoVectorizingCopyWithAssumedAlignmentILi128EEENS4_14SM90_TMA_STOREES1Y_S20_S20_EEEvvEEEEvNT_6ParamsE,(.L_x_162 - _ZN7cutlass13device_kernelINS_4gemm6kernel13GemmUniversalIN4cute5tupleIJiiiiEEENS1_10collective13CollectiveMmaINS1_35MainloopSm100TmaUmmaWarpSpecializedILi8ELi2ELi4ENS5_IJNS4_1CILi1EEENSA_ILi2EEESB_EEEEENS5_IJNSA_ILi64EEENSA_ILi128EEESG_EEEaNS5_IJlSB_lEEEaSI_NS4_8TiledMMAINS4_8MMA_AtomIJNS4_15SM100_MMA_S8_SSIaaiLi64ELi128ELNS4_4UMMA5MajorE0ELSN_0ELNSM_8SaturateE0EEEEEENS4_6LayoutINS5_IJSB_SB_SB_EEENS5_IJNSA_ILi0EEEST_ST_EEEEENS5_IJNS4_10UnderscoreESW_SW_EEEEENS4_23SM90_TMA_LOAD_MULTICASTENS4_14ComposedLayoutINS4_7SwizzleILi3ELi4ELi3EEENS4_18smem_ptr_flag_bitsILi8EEENSR_INS5_IJNSA_ILi8EEESG_EEENS5_IJSG_SB_EEEEEEEvNS4_8identityENS4_13SM90_TMA_LOADES19_vS1A_EENS_8epilogue10collective18CollectiveEpilogueINS1D_23Sm100TmaWarpSpecializedILi2ELi2ELi32ELb0ELb0EEEJSH_NS5_IJNSR_ISF_SB_EES1I_EEEaSI_aSI_NS1D_6fusion15FusionCallbacksIS1H_NS1K_17LinearCombinationIaiaiLNS_15FloatRoundStyleE2EEESH_S1J_JEEENS4_5SM1004TMEM4LOAD26SM100_TMEM_LOAD_16dp32b32xES1B_NS10_INS11_ILi2ELi4ELi3EEES14_NSR_INS5_IJS15_SF_EEENS5_IJSF_SB_EEEEEEENS4_39AutoVectorizingCopyWithAssumedAlignmentILi128EEENS4_14SM90_TMA_STOREES1Y_S20_S20_EEEvvEEEEvNT_6ParamsE)
        .other          _ZN7cutlass13device_kernelINS_4gemm6kernel13GemmUniversalIN4cute5tupleIJiiiiEEENS1_10collective13CollectiveMmaINS1_35MainloopSm100TmaUmmaWarpSpecializedILi8ELi2ELi4ENS5_IJNS4_1CILi1EEENSA_ILi2EEESB_EEEEENS5_IJNSA_ILi64EEENSA_ILi128EEESG_EEEaNS5_IJlSB_lEEEaSI_NS4_8TiledMMAINS4_8MMA_AtomIJNS4_15SM100_MMA_S8_SSIaaiLi64ELi128ELNS4_4UMMA5MajorE0ELSN_0ELNSM_8SaturateE0EEEEEENS4_6LayoutINS5_IJSB_SB_SB_EEENS5_IJNSA_ILi0EEEST_ST_EEEEENS5_IJNS4_10UnderscoreESW_SW_EEEEENS4_23SM90_TMA_LOAD_MULTICASTENS4_14ComposedLayoutINS4_7SwizzleILi3ELi4ELi3EEENS4_18smem_ptr_flag_bitsILi8EEENSR_INS5_IJNSA_ILi8EEESG_EEENS5_IJSG_SB_EEEEEEEvNS4_8identityENS4_13SM90_TMA_LOADES19_vS1A_EENS_8epilogue10collective18CollectiveEpilogueINS1D_23Sm100TmaWarpSpecializedILi2ELi2ELi32ELb0ELb0EEEJSH_NS5_IJNSR_ISF_SB_EES1I_EEEaSI_aSI_NS1D_6fusion15FusionCallbacksIS1H_NS1K_17LinearCombinationIaiaiLNS_15FloatRoundStyleE2EEESH_S1J_JEEENS4_5SM1004TMEM4LOAD26SM100_TMEM_LOAD_16dp32b32xES1B_NS10_INS11_ILi2ELi4ELi3EEES14_NSR_INS5_IJS15_SF_EEENS5_IJSF_SB_EEEEEEENS4_39AutoVectorizingCopyWithAssumedAlignmentILi128EEENS4_14SM90_TMA_STOREES1Y_S20_S20_EEEvvEEEEvNT_6ParamsE,@"STO_CUDA_ENTRY STV_DEFAULT"
_ZN7cutlass13device_kernelINS_4gemm6kernel13GemmUniversalIN4cute5tupleIJiiiiEEENS1_10collective13CollectiveMmaINS1_35MainloopSm100TmaUmmaWarpSpecializedILi8ELi2ELi4ENS5_IJNS4_1CILi1EEENSA_ILi2EEESB_EEEEENS5_IJNSA_ILi64EEENSA_ILi128EEESG_EEEaNS5_IJlSB_lEEEaSI_NS4_8TiledMMAINS4_8MMA_AtomIJNS4_15SM100_MMA_S8_SSIaaiLi64ELi128ELNS4_4UMMA5MajorE0ELSN_0ELNSM_8SaturateE0EEEEEENS4_6LayoutINS5_IJSB_SB_SB_EEENS5_IJNSA_ILi0EEEST_ST_EEEEENS5_IJNS4_10UnderscoreESW_SW_EEEEENS4_23SM90_TMA_LOAD_MULTICASTENS4_14ComposedLayoutINS4_7SwizzleILi3ELi4ELi3EEENS4_18smem_ptr_flag_bitsILi8EEENSR_INS5_IJNSA_ILi8EEESG_EEENS5_IJSG_SB_EEEEEEEvNS4_8identityENS4_13SM90_TMA_LOADES19_vS1A_EENS_8epilogue10collective18CollectiveEpilogueINS1D_23Sm100TmaWarpSpecializedILi2ELi2ELi32ELb0ELb0EEEJSH_NS5_IJNSR_ISF_SB_EES1I_EEEaSI_aSI_NS1D_6fusion15FusionCallbacksIS1H_NS1K_17LinearCombinationIaiaiLNS_15FloatRoundStyleE2EEESH_S1J_JEEENS4_5SM1004TMEM4LOAD26SM100_TMEM_LOAD_16dp32b32xES1B_NS10_INS11_ILi2ELi4ELi3EEES14_NSR_INS5_IJS15_SF_EEENS5_IJSF_SB_EEEEEEENS4_39AutoVectorizingCopyWithAssumedAlignmentILi128EEENS4_14SM90_TMA_STOREES1Y_S20_S20_EEEvvEEEEvNT_6ParamsE:
[----:B------:R-:W1:Y:S01]  /*0000*/  LDC R1, c[0x0][0x37c] ;  /* 0x0000df00ff017b82 */ /* 0x000e620000000800 */
[----:B------:R-:W2:Y:S01]  /*0010*/  S2R R84, SR_TID.X ;  /* 0x0000000000547919 */ /* 0x000ea20000002100 */
[----:B------:R-:W3:Y:S01]  /*0020*/  LDCU.64 UR8, c[0x0][0x890] ;  /* 0x00011200ff0877ac */ /* 0x000ee20008000a00 */
[----:B------:R-:W-:Y:S02]  /*0030*/  PRMT R74, RZ, 0x7610, R74 ;  /* 0x00007610ff4a7816 */ /* 0x000fe4000000004a */
[----:B------:R-:W-:Y:S01]  /*0040*/  ELECT P3, URZ, PT ;  /* 0x0000000000ff782f */ /* 0x000fe20003860000 */
[----:B---3--:R-:W-:-:S04]  /*0050*/  UISETP.NE.U32.AND UP0, UPT, UR8, URZ, UPT ;  /* 0x000000ff0800728c */ /* 0x008fc8000bf05070 */
[----:B------:R-:W-:Y:S01]  /*0060*/  UISETP.NE.AND.EX UP0, UPT, UR9, URZ, UPT, UP0 ;  /* 0x000000ff0900728c */ /* 0x000fe2000bf05300 */
[----:B--2---:R-:W-:-:S05]  /*0070*/  SHF.R.U32.HI R75, RZ, 0x5, R84 ;  /* 0x00000005ff4b7819 */ /* 0x004fca0000011654 */
[----:B------:R-:W2:Y:S02]  /*0080*/  SHFL.IDX PT, R0, R75, RZ, 0x1f ;  /* 0x00001fff4b007589 */ /* 0x000ea400000e0000 */
[----:B--2---:R-:W-:Y:S01]  /*0090*/  R2UR UR17, R0 ;  /* 0x00000000001172ca */ /* 0x004fe200000e0000 */
[----:B-1----:R-:W-:-:S14]  /*00a0*/  BRA.U UP0, `(.L_x_0) ;  /* 0x0000000100307547 */ /* 0x002fdc000b800000 */
[----:B------:R-:W1:Y:S02]  /*00b0*/  LDCU.64 UR4, c[0x0][0x888] ;  /* 0x00011100ff0477ac */ /* 0x000e640008000a00 */
[----:B-1----:R-:W-:-:S04]  /*00c0*/  UISETP.NE.U32.AND UP0, UPT, UR4, URZ, UPT ;  /* 0x000000ff0400728c */ /* 0x002fc8000bf05070 */
[----:B------:R-:W-:-:S09]  /*00d0*/  UISETP.NE.AND.EX UP0, UPT, UR5, URZ, UPT, UP0 ;  /* 0x000000ff0500728c */ /* 0x000fd2000bf05300 */
[----:B------:R-:W-:Y:S05]  /*00e0*/  BRA.U !UP0, `(.L_x_1) ;  /* 0x0000000108147547 */ /* 0x000fea000b800000 */
[----:B------:R-:W1:Y:S01]  /*00f0*/  LDC.64 R40, c[0x0][0x888] ;  /* 0x00022200ff287b82 */ /* 0x000e620000000a00 */
[----:B------:R-:W1:Y:S02]  /*0100*/  LDCU.64 UR4, c[0x0][0x358] ;  /* 0x00006b00ff0477ac */ /* 0x000e640008000a00 */
[----:B-1----:R1:W5:Y:S01]  /*0110*/  LDG.E R40, desc[UR4][R40.64] ;  /* 0x0000000428287981 */ /* 0x002362000c1e1900 */
[----:B------:R-:W-:Y:S01]  /*0120*/  HFMA2 R74, -RZ, RZ, 0, 5.9604644775390625e-08 ;  /* 0x00000001ff4a7431 */ /* 0x000fe200000001ff */
[----:B------:R-:W-:Y:S05]  /*0130*/  BRA `(.L_x_0) ;  /* 0x00000000000c7947 */ /* 0x000fea0003800000 */
.L_x_1:
[----:B------:R-:W1:Y:S01]  /*0140*/  LDCU UR4, c[0x0][0x880] ;  /* 0x00011000ff0477ac */ /* 0x000e620008000800 */
[----:B------:R-:W-:Y:S01]  /*0150*/  HFMA2 R74, -RZ, RZ, 0, 5.9604644775390625e-08 ;  /* 0x00000001ff4a7431 */ /* 0x000fe200000001ff */
[----:B-1----:R-:W-:-:S07]  /*0160*/  MOV R40, UR4 ;  /* 0x0000000400287c02 */ /* 0x002fce0008000f00 */
.L_x_0:
[----:B------:R-:W2:Y:S02]  /*0170*/  LDCU.64 UR4, c[0x0][0x8b0] ;  /* 0x00011600ff0477ac */ /* 0x000ea40008000a00 */
[----:B--2---:R-:W-:-:S04]  /*0180*/  UISETP.NE.U32.AND UP0, UPT, UR4, URZ, UPT ;  /* 0x000000ff0400728c */ /* 0x004fc8000bf05070 */
[----:B------:R-:W-:-:S09]  /*0190*/  UISETP.NE.AND.EX UP0, UPT, UR5, URZ, UPT, UP0 ;  /* 0x000000ff0500728c */ /* 0x000fd2000bf05300 */
[----:B------:R-:W-:Y:S05]  /*01a0*/  BRA.U UP0, `(.L_x_2) ;  /* 0x0000000100287547 */ /* 0x000fea000b800000 */
[----:B------:R-:W2:Y:S02]  /*01b0*/  LDCU.64 UR4, c[0x0][0x8a8] ;  /* 0x00011500ff0477ac */ /* 0x000ea40008000a00 */
[----:B--2---:R-:W-:-:S04]  /*01c0*/  UISETP.NE.U32.AND UP0, UPT, UR4, URZ, UPT ;  /* 0x000000ff0400728c */ /* 0x004fc8000bf05070 */
[----:B------:R-:W-:-:S09]  /*01d0*/  UISETP.NE.AND.EX UP0, UPT, UR5, URZ, UPT, UP0 ;  /* 0x000000ff0500728c */ /* 0x000fd2000bf05300 */
[----:B------:R-:W-:Y:S05]  /*01e0*/  BRA.U !UP0, `(.L_x_3) ;  /* 0x0000000108107547 */ /* 0x000fea000b800000 */
[----:B------:R-:W2:Y:S01]  /*01f0*/  LDC.64 R38, c[0x0][0x8a8] ;  /* 0x00022a00ff267b82 */ /* 0x000ea20000000a00 */
[----:B------:R-:W2:Y:S02]  /*0200*/  LDCU.64 UR4, c[0x0][0x358] ;  /* 0x00006b00ff0477ac */ /* 0x000ea40008000a00 */
[----:B--2---:R2:W5:Y:S01]  /*0210*/  LDG.E R38, desc[UR4][R38.64] ;  /* 0x0000000426267981 */ /* 0x004562000c1e1900 */
[----:B------:R-:W-:Y:S05]  /*0220*/  BRA `(.L_x_2) ;  /* 0x0000000000087947 */ /* 0x000fea0003800000 */
.L_x_3:
[----:B------:R-:W2:Y:S02]  /*0230*/  LDCU UR4, c[0x0][0x8a0] ;  /* 0x00011400ff0477ac */ /* 0x000ea40008000800 */
[----:B--2---:R-:W-:Y:S02]  /*0240*/  MOV R38, UR4 ;  /* 0x0000000400267c02 */ /* 0x004fe40008000f00 */
.L_x_2:
[----:B------:R-:W-:Y:S01]  /*0250*/  IMAD.U32 R0, RZ, RZ, UR17 ;  /* 0x00000011ff007e24 */ /* 0x000fe2000f8e00ff */
[----:B------:R-:W-:Y:S04]  /*0260*/  BSSY.RECONVERGENT B0, `(.L_x_4) ;  /* 0x000000c000007945 */ /* 0x000fe80003800200 */
[C---:B------:R-:W-:Y:S02]  /*0270*/  ISETP.NE.OR P1, PT, R0.reuse, 0x1, !P3 ;  /* 0x000000010000780c */ /* 0x040fe40005f25670 */
[----:B------:R-:W-:-:S11]  /*0280*/  ISETP.NE.OR P0, PT, R0, 0x3, !P3 ;  /* 0x000000030000780c */ /* 0x000fd60005f05670 */
[----:B------:R-:W-:Y:S05]  /*0290*/  @P1 BRA `(.L_x_5) ;  /* 0x0000000000201947 */ /* 0x000fea0003800000 */
[----:B------:R-:W3:Y:S02]  /*02a0*/  LDCU.64 UR4, c[0x0][0x348] ;  /* 0x00006900ff0477ac */ /* 0x000ee40008000a00 */
[----:B---3--:R-:W-:Y:S02]  /*02b0*/  UIADD3 UR6, UP1, UPT, UR4, 0x80, URZ ;  /* 0x0000008004067890 */ /* 0x008fe4000ff3e0ff */
[----:B------:R-:W-:Y:S02]  /*02c0*/  UIADD3 UR4, UP0, UPT, UR4, 0x180, URZ ;  /* 0x0000018004047890 */ /* 0x000fe4000ff1e0ff */
[----:B------:R-:W-:Y:S02]  /*02d0*/  UIADD3.X UR7, UPT, UPT, URZ, UR5, URZ, UP1, !UPT ;  /* 0x00000005ff077290 */ /* 0x000fe40008ffe4ff */
[----:B------:R-:W-:-:S07]  /*02e0*/  UIADD3.X UR5, UPT, UPT, URZ, UR5, URZ, UP0, !UPT ;  /* 0x00000005ff057290 */ /* 0x000fce00087fe4ff */
[----:B------:R3:W-:Y:S02]  /*02f0*/  UTMACCTL.PF [UR6] ;  /* 0x00000000060079b9 */ /* 0x0007e40008040000 */
[----:B------:R3:W-:Y:S02]  /*0300*/  UTMACCTL.PF [UR4] ;  /* 0x00000000040079b9 */ /* 0x0007e40008040000 */
[----:B---3--:R-:W-:Y:S01]  /*0310*/  NOP ;  /* 0x0000000000007918 */ /* 0x008fe20000000000 */
.L_x_5:
[----:B------:R-:W-:Y:S05]  /*0320*/  BSYNC.RECONVERGENT B0 ;  /* 0x0000000000007941 */ /* 0x000fea0003800200 */
.L_x_4:
[----:B------:R-:W-:Y:S04]  /*0330*/  BSSY.RECONVERGENT B0, `(.L_x_6) ;  /* 0x000000a000007945 */ /* 0x000fe80003800200 */
        /* <DEDUP_REMOVED lines=9> */
.L_x_7:
[----:B------:R-:W-:Y:S05]  /*03d0*/  BSYNC.RECONVERGENT B0 ;  /* 0x0000000000007941 */ /* 0x000fea0003800200 */
.L_x_6:
[----:B------:R-:W3:Y:S01]  /*03e0*/  LDCU.64 UR4, c[0x0][0x888] ;  /* 0x00011100ff0477ac */ /* 0x000ee20008000a00 */
[----:B------:R-:W-:Y:S02]  /*03f0*/  UISETP.EQ.U32.AND UP1, UPT, UR8, URZ, UPT ;  /* 0x000000ff0800728c */ /* 0x000fe4000bf22070 */
[----:B------:R-:W-:Y:S02]  /*0400*/  UPLOP3.LUT UP3, UPT, UPT, UPT, UPT, 0x80, 0x8 ;  /* 0x000000000008789c */ /* 0x000fe40003f6f070 */
[----:B---3--:R-:W-:-:S04]  /*0410*/  UISETP.NE.U32.AND UP0, UPT, UR4, URZ, UPT ;  /* 0x000000ff0400728c */ /* 0x008fc8000bf05070 */
[----:B------:R-:W-:-:S04]  /*0420*/  UISETP.NE.AND.EX UP0, UPT, UR5, URZ, UPT, UP0 ;  /* 0x000000ff0500728c */ /* 0x000fc8000bf05300 */
[----:B------:R-:W-:-:S04]  /*0430*/  UISETP.EQ.OR.EX UP2, UPT, UR9, URZ, !UP0, UP1 ;  /* 0x000000ff0900728c */ /* 0x000fc8000c742710 */
[----:B------:R-:W-:-:S06]  /*0440*/  UP2UR UR4, UPR, URZ, 0x4 ;  /* 0x00000004ff047883 */ /* 0x000fcc0008000000 */
[----:B------:R-:W-:Y:S01]  /*0450*/  MOV R77, UR4 ;  /* 0x00000004004d7c02 */ /* 0x000fe20008000f00 */
[----:B------:R-:W-:Y:S06]  /*0460*/  BRA.U !UP2, `(.L_x_8) ;  /* 0x000000010a207547 */ /* 0x000fec000b800000 */
[----:B-----5:R-:W-:Y:S01]  /*0470*/  R2UR UR5, R40 ;  /* 0x00000000280572ca */ /* 0x020fe200000e0000 */
[----:B------:R-:W-:Y:S02]  /*0480*/  UISETP.NE.U32.AND UP1, UPT, UR8, URZ, UPT ;  /* 0x000000ff0800728c */ /* 0x000fe4000bf25070 */
[----:B------:R-:W-:Y:S02]  /*0490*/  USEL UR4, URZ, 0xffffffff, UP0 ;  /* 0xffffffffff047887 */ /* 0x000fe40008000000 */
[----:B------:R-:W-:-:S08]  /*04a0*/  UISETP.NE.AND.EX UP1, UPT, UR9, URZ, UPT, UP1 ;  /* 0x000000ff0900728c */ /* 0x000fd0000bf25310 */
[----:B------:R-:W-:-:S04]  /*04b0*/  UISETP.NE.AND UP0, UPT, UR5, URZ, UPT ;  /* 0x000000ff0500728c */ /* 0x000fc8000bf05270 */
[----:B------:R-:W-:-:S04]  /*04c0*/  @!UP1 USEL UR4, URZ, 0xffffffff, UP0 ;  /* 0xffffffffff049887 */ /* 0x000fc80008000000 */
[----:B------:R-:W-:-:S04]  /*04d0*/  ULOP3.LUT UR4, UR4, 0x1, URZ, 0xc0, !UPT ;  /* 0x0000000104047892 */ /* 0x000fc8000f8ec0ff */
[----:B------:R-:W-:-:S11]  /*04e0*/  UISETP.NE.U32.AND UP3, UPT, UR4, 0x1, UPT ;  /* 0x000000010400788c */ /* 0x000fd6000bf65070 */
.L_x_8:
[----:B------:R-:W3:Y:S01]  /*04f0*/  SHFL.IDX PT, R2, R75, RZ, 0x1f ;  /* 0x00001fff4b027589 */ /* 0x000ee200000e0000 */
[----:B------:R-:W-:-:S04]  /*0500*/  UISETP.NE.AND UP0, UPT, UR17, 0x2, UPT ;  /* 0x000000021100788c */ /* 0x000fc8000bf05270 */
[----:B------:R-:W-:Y:S01]  /*0510*/  USEL UR37, URZ, 0x1, UP0 ;  /* 0x00000001ff257887 */ /* 0x000fe20008000000 */
[----:B---3--:R-:W-:-:S13]  /*0520*/  ISETP.NE.AND P0, PT, R2, RZ, PT ;  /* 0x000000ff0200720c */ /* 0x008fda0003f05270 */
[----:B------:R-:W-:Y:S05]  /*0530*/  @P0 BRA `(.L_x_9) ;  /* 0x0000000000840947 */ /* 0x000fea0003800000 */
[----:B------:R-:W-:Y:S01]  /*0540*/  ELECT P0, URZ, PT ;  /* 0x0000000000ff782f */ /* 0x000fe20003800000 */
[----:B------:R-:W-:-:S12]  /*0550*/  BSSY.RECONVERGENT B0, `(.L_x_9) ;  /* 0x000001f000007945 */ /* 0x000fd80003800200 */
[----:B------:R-:W-:Y:S05]  /*0560*/  @!P0 BRA `(.L_x_10) ;  /* 0x0000000000748947 */ /* 0x000fea0003800000 */
[----:B------:R-:W3:Y:S01]  /*0570*/  S2UR UR4, SR_CgaCtaId ;  /* 0x00000000000479c3 */ /* 0x000ee20000008800 */
[----:B------:R-:W-:Y:S01]  /*0580*/  UMOV UR5, 0x400 ;  /* 0x0000040000057882 */ /* 0x000fe20000000000 */
[----:B------:R-:W-:Y:S01]  /*0590*/  UMOV UR8, 0x1 ;  /* 0x0000000100087882 */ /* 0x000fe20000000000 */
[----:B------:R-:W-:Y:S01]  /*05a0*/  UMOV UR6, 0x2 ;  /* 0x0000000200067882 */ /* 0x000fe20000000000 */
[----:B------:R-:W-:-:S04]  /*05b0*/  UIADD3 UR8, UPT, UPT, -UR8, 0x100000, URZ ;  /* 0x0010000008087890 */ /* 0x000fc8000fffe1ff */
[----:B------:R-:W-:Y:S02]  /*05c0*/  USHF.L.U32 UR9, UR8, 0xb, URZ ;  /* 0x0000000b08097899 */ /* 0x000fe400080006ff */
[----:B------:R-:W-:Y:S02]  /*05d0*/  USHF.L.U32 UR8, UR8, 0x1, URZ ;  /* 0x0000000108087899 */ /* 0x000fe400080006ff */
[----:B------:R-:W-:-:S04]  /*05e0*/  UIADD3 UR6, UPT, UPT, -UR6, 0x100000, URZ ;  /* 0x0010000006067890 */ /* 0x000fc8000fffe1ff */
[----:B------:R-:W-:Y:S02]  /*05f0*/  USHF.L.U32 UR7, UR6, 0xb, URZ ;  /* 0x0000000b06077899 */ /* 0x000fe400080006ff */
[----:B------:R-:W-:Y:S02]  /*0600*/  USHF.L.U32 UR6, UR6, 0x1, URZ ;  /* 0x0000000106067899 */ /* 0x000fe400080006ff */
[----:B---3--:R-:W-:Y:S01]  /*0610*/  ULEA UR4, UR4, UR5, 0x18 ;  /* 0x0000000504047291 */ /* 0x008fe2000f8ec0ff */
[----:B------:R-:W3:Y:S11]  /*0620*/  FENCE.VIEW.ASYNC.S ;  /* 0x00000000000073c6 */ /* 0x000ef60000000000 */
[----:B---3--:R3:W4:Y:S01]  /*0630*/  SYNCS.EXCH.64 URZ, [UR4], UR8 ;  /* 0x0000000804ff75b2 */ /* 0x0087220008000100 */
[----:B------:R3:W1:Y:S01]  /*0640*/  SYNCS.EXCH.64 URZ, [UR4+0x40], UR6 ;  /* 0x0000400604ff75b2 */ /* 0x0006620008000100 */
        /* <DEDUP_REMOVED lines=13> */
[----:B------:R3:W1:Y:S02]  /*0720*/  SYNCS.EXCH.64 URZ, [UR4+0x78], UR6 ;  /* 0x0000780604ff75b2 */ /* 0x0006640008000100 */
[----:B---3--:R-:W-:Y:S01]  /*0730*/  NOP ;  /* 0x0000000000007918 */ /* 0x008fe20000000000 */
.L_x_10:
[----:B------:R-:W-:Y:S05]  /*0740*/  BSYNC.RECONVERGENT B0 ;  /* 0x0000000000007941 */ /* 0x000fea0003800200 */
.L_x_9:
[----:B------:R-:W3:Y:S01]  /*0750*/  SHFL.IDX PT, R2, R75, RZ, 0x1f ;  /* 0x00001fff4b027589 */ /* 0x000ee200000e0000 */
[----:B------:R-:W-:Y:S01]  /*0760*/  NOP ;  /* 0x0000000000007918 */ /* 0x000fe20000000000 */
[----:B---3--:R-:W-:-:S13]  /*0770*/  ISETP.NE.AND P0, PT, R2, 0x1, PT ;  /* 0x000000010200780c */ /* 0x008fda0003f05270 */
[----:B------:R-:W-:Y:S05]  /*0780*/  @P0 BRA `(.L_x_11) ;  /* 0x0000000000480947 */ /* 0x000fea0003800000 */
        /* <DEDUP_REMOVED lines=9> */
[----:B------:R-:W-:Y:S01]  /*0820*/  USHF.L.U32 UR6, UR6, 0x1, URZ ;  /* 0x0000000106067899 */ /* 0x000fe200080006ff */
[----:B------:R-:W-:Y:S01]  /*0830*/  ELECT P0, URZ, PT ;  /* 0x0000000000ff782f */ /* 0x000fe20003800000 */
[----:B---3--:R-:W-:Y:S01]  /*0840*/  ULEA UR4, UR4, UR5, 0x18 ;  /* 0x0000000504047291 */ /* 0x008fe2000f8ec0ff */
[----:B------:R-:W3:Y:S11]  /*0850*/  FENCE.VIEW.ASYNC.S ;  /* 0x00000000000073c6 */ /* 0x000ef60000000000 */
[----:B---3--:R3:W1:Y:S01]  /*0860*/  SYNCS.EXCH.64 URZ, [UR4+0x80], UR8 ;  /* 0x0000800804ff75b2 */ /* 0x0086620008000100 */
[----:B------:R3:W1:Y:S01]  /*0870*/  SYNCS.EXCH.64 URZ, [UR4+0x90], UR6 ;  /* 0x0000900604ff75b2 */ /* 0x0006620008000100 */
[----:B------:R3:W1:Y:S01]  /*0880*/  SYNCS.EXCH.64 URZ, [UR4+0x88], UR8 ;  /* 0x0000880804ff75b2 */ /* 0x0006620008000100 */
[----:B------:R3:W1:Y:S01]  /*0890*/  SYNCS.EXCH.64 URZ, [UR4+0x98], UR6 ;  /* 0x0000980604ff75b2 */ /* 0x0006620008000100 */
[----:B------:R-:W-:Y:S01]  /*08a0*/  NOP ;  /* 0x0000000000007918 */ /* 0x000fe20000000000 */
.L_x_11:
[----:B------:R-:W2:Y:S01]  /*08b0*/  SHFL.IDX PT, R2, R75, RZ, 0x1f ;  /* 0x00001fff4b027589 */ /* 0x000ea200000e0000 */
[----:B------:R-:W-:Y:S01]  /*08c0*/  NOP ;  /* 0x0000000000007918 */ /* 0x000fe20000000000 */
[----:B--2---:R-:W-:-:S13]  /*08d0*/  ISETP.NE.AND P0, PT, R2, 0x3, PT ;  /* 0x000000030200780c */ /* 0x004fda0003f05270 */
[----:B------:R-:W-:Y:S05]  /*08e0*/  @P0 BRA `(.L_x_12) ;  /* 0x0000000000300947 */ /* 0x000fea0003800000 */
[----:B---3--:R-:W2:Y:S01]  /*08f0*/  S2UR UR6, SR_CgaCtaId ;  /* 0x00000000000679c3 */ /* 0x008ea20000008800 */
[----:B------:R-:W-:Y:S01]  /*0900*/  UMOV UR4, 0x400 ;  /* 0x0000040000047882 */ /* 0x000fe20000000000 */
[----:B------:R-:W-:Y:S01]  /*0910*/  UMOV UR5, 0x20 ;  /* 0x0000002000057882 */ /* 0x000fe20000000000 */
[----:B------:R-:W-:Y:S01]  /*0920*/  ELECT P0, URZ, PT ;  /* 0x0000000000ff782f */ /* 0x000fe20003800000 */
[----:B--2---:R-:W-:Y:S02]  /*0930*/  ULEA UR6, UR6, UR4, 0x18 ;  /* 0x0000000406067291 */ /* 0x004fe4000f8ec0ff */
[----:B------:R-:W-:-:S04]  /*0940*/  UIADD3 UR4, UPT, UPT, -UR5, 0x100000, URZ ;  /* 0x0010000005047890 */ /* 0x000fc8000fffe1ff */
[----:B------:R-:W-:Y:S02]  /*0950*/  USHF.L.U32 UR5, UR4, 0xb, URZ ;  /* 0x0000000b04057899 */ /* 0x000fe400080006ff */
[----:B------:R-:W-:Y:S01]  /*0960*/  USHF.L.U32 UR4, UR4, 0x1, URZ ;  /* 0x0000000104047899 */ /* 0x000fe200080006ff */
[----:B------:R-:W2:Y:S11]  /*0970*/  FENCE.VIEW.ASYNC.S ;  /* 0x00000000000073c6 */ /* 0x000eb60000000000 */
[----:B--2---:R2:W3:Y:S01]  /*0980*/  SYNCS.EXCH.64 URZ, [UR6+0xa0], UR4 ;  /* 0x0000a00406ff75b2 */ /* 0x0044e20008000100 */
[----:B------:R2:W1:Y:S01]  /*0990*/  SYNCS.EXCH.64 URZ, [UR6+0xa8], UR4 ;  /* 0x0000a80406ff75b2 */ /* 0x0004620008000100 */
[----:B------:R-:W-:Y:S01]  /*09a0*/  NOP ;  /* 0x0000000000007918 */ /* 0x000fe20000000000 */
.L_x_12:
[----:B------:R-:W4:Y:S01]  /*09b0*/  SHFL.IDX PT, R2, R75, RZ, 0x1f ;  /* 0x00001fff4b027589 */ /* 0x000f2200000e0000 */
[----:B------:R-:W-:Y:S01]  /*09c0*/  NOP ;  /* 0x0000000000007918 */ /* 0x000fe20000000000 */
[----:B----4-:R-:W-:-:S13]  /*09d0*/  ISETP.NE.AND P0, PT, R2, 0x4, PT ;  /* 0x000000040200780c */ /* 0x010fda0003f05270 */
[----:B------:R-:W-:Y:S05]  /*09e0*/  @P0 BRA `(.L_x_13) ;  /* 0x00000000004c0947 */ /* 0x000fea0003800000 */
[----:B--23--:R-:W2:Y:S01]  /*09f0*/  S2UR UR6, SR_CgaCtaId ;  /* 0x00000000000679c3 */ /* 0x00cea20000008800 */
[----:B------:R-:W-:Y:S01]  /*0a00*/  UMOV UR4, 0x1e0 ;  /* 0x000001e000047882 */ /* 0x000fe20000000000 */
[----:B------:R-:W-:Y:S01]  /*0a10*/  UMOV UR5, 0x400 ;  /* 0x0000040000057882 */ /* 0x000fe20000000000 */
[----:B------:R-:W-:Y:S01]  /*0a20*/  USEL UR4, UR4, 0x1a0, UP3 ;  /* 0x000001a004047887 */ /* 0x000fe20009800000 */
[----:B------:R-:W-:Y:S01]  /*0a30*/  UMOV UR8, 0x1 ;  /* 0x0000000100087882 */ /* 0x000fe20000000000 */
[----:B------:R-:W-:Y:S01]  /*0a40*/  ELECT P0, URZ, PT ;  /* 0x0000000000ff782f */ /* 0x000fe20003800000 */
[----:B------:R-:W-:-:S04]  /*0a50*/  UIADD3 UR8, UPT, UPT, -UR8, 0x100000, URZ ;  /* 0x0010000008087890 */ /* 0x000fc8000fffe1ff */
[----:B------:R-:W-:Y:S02]  /*0a60*/  USHF.L.U32 UR9, UR8, 0xb, URZ ;  /* 0x0000000b08097899 */ /* 0x000fe400080006ff */
[----:B------:R-:W-:Y:S02]  /*0a70*/  USHF.L.U32 UR8, UR8, 0x1, URZ ;  /* 0x0000000108087899 */ /* 0x000fe400080006ff */
[----:B--2---:R-:W-:Y:S02]  /*0a80*/  ULEA UR6, UR6, UR5, 0x18 ;  /* 0x0000000506067291 */ /* 0x004fe4000f8ec0ff */
[----:B------:R-:W-:-:S04]  /*0a90*/  UIADD3 UR4, UPT, UPT, -UR4, 0x100000, URZ ;  /* 0x0010000004047890 */ /* 0x000fc8000fffe1ff */
[----:B------:R-:W-:Y:S02]  /*0aa0*/  USHF.L.U32 UR5, UR4, 0xb, URZ ;  /* 0x0000000b04057899 */ /* 0x000fe400080006ff */
[----:B------:R-:W-:Y:S01]  /*0ab0*/  USHF.L.U32 UR4, UR4, 0x1, URZ ;  /* 0x0000000104047899 */ /* 0x000fe200080006ff */
[----:B------:R-:W2:Y:S03]  /*0ac0*/  FENCE.VIEW.ASYNC.S ;  /* 0x00000000000073c6 */ /* 0x000ea60000000000 */
[----:B--2---:R4:W2:Y:S08]  /*0ad0*/  SYNCS.EXCH.64 URZ, [UR6+0xb0], UR8 ;  /* 0x0000b00806ff75b2 */ /* 0x0048b00008000100 */
[----:B------:R4:W3:Y:S01]  /*0ae0*/  SYNCS.EXCH.64 URZ, [UR6+0xc0], UR4 ;  /* 0x0000c00406ff75b2 */ /* 0x0008e20008000100 */
[----:B------:R4:W1:Y:S01]  /*0af0*/  SYNCS.EXCH.64 URZ, [UR6+0xb8], UR8 ;  /* 0x0000b80806ff75b2 */ /* 0x0008620008000100 */
[----:B------:R4:W1:Y:S02]  /*0b00*/  SYNCS.EXCH.64 URZ, [UR6+0xc8], UR4 ;  /* 0x0000c80406ff75b2 */ /* 0x0008640008000100 */
[----:B----4-:R-:W-:Y:S01]  /*0b10*/  NOP ;  /* 0x0000000000007918 */ /* 0x010fe20000000000 */
.L_x_13:
[----:B------:R-:W4:Y:S01]  /*0b20*/  SHFL.IDX PT, R2, R75, RZ, 0x1f ;  /* 0x00001fff4b027589 */ /* 0x000f2200000e0000 */
[----:B------:R-:W-:Y:S01]  /*0b30*/  NOP ;  /* 0x0000000000007918 */ /* 0x000fe20000000000 */
[----:B----4-:R-:W-:-:S13]  /*0b40*/  ISETP.NE.AND P0, PT, R2, 0x5, PT ;  /* 0x000000050200780c */ /* 0x010fda0003f05270 */
[----:B------:R-:W-:Y:S05]  /*0b50*/  @P0 BRA `(.L_x_14) ;  /* 0x0000000000580947 */ /* 0x000fea0003800000 */
[----:B--23--:R-:W2:Y:S01]  /*0b60*/  S2UR UR4, SR_CgaCtaId ;  /* 0x00000000000479c3 */ /* 0x00cea20000008800 */
        /* <DEDUP_REMOVED lines=10> */
[----:B--2---:R-:W-:Y:S01]  /*0c10*/  ULEA UR4, UR4, UR5, 0x18 ;  /* 0x0000000504047291 */ /* 0x004fe2000f8ec0ff */
[----:B------:R-:W2:Y:S11]  /*0c20*/  FENCE.VIEW.ASYNC.S ;  /* 0x00000000000073c6 */ /* 0x000eb60000000000 */
[----:B--2---:R4:W2:Y:S01]  /*0c30*/  SYNCS.EXCH.64 URZ, [UR4+0xd0], UR8 ;  /* 0x0000d00804ff75b2 */ /* 0x0048a20008000100 */
[----:B------:R4:W3:Y:S01]  /*0c40*/  SYNCS.EXCH.64 URZ, [UR4+0xf0], UR6 ;  /* 0x0000f00604ff75b2 */ /* 0x0008e20008000100 */
[----:B------:R4:W1:Y:S01]  /*0c50*/  SYNCS.EXCH.64 URZ, [UR4+0xd8], UR8 ;  /* 0x0000d80804ff75b2 */ /* 0x0008620008000100 */
[----:B------:R4:W1:Y:S01]  /*0c60*/  SYNCS.EXCH.64 URZ, [UR4+0xf8], UR6 ;  /* 0x0000f80604ff75b2 */ /* 0x0008620008000100 */
[----:B------:R4:W1:Y:S01]  /*0c70*/  SYNCS.EXCH.64 URZ, [UR4+0xe0], UR8 ;  /* 0x0000e00804ff75b2 */ /* 0x0008620008000100 */
[----:B------:R4:W1:Y:S01]  /*0c80*/  SYNCS.EXCH.64 URZ, [UR4+0x100], UR6 ;  /* 0x0001000604ff75b2 */ /* 0x0008620008000100 */
[----:B------:R4:W1:Y:S01]  /*0c90*/  SYNCS.EXCH.64 URZ, [UR4+0xe8], UR8 ;  /* 0x0000e80804ff75b2 */ /* 0x0008620008000100 */
[----:B------:R4:W1:Y:S02]  /*0ca0*/  SYNCS.EXCH.64 URZ, [UR4+0x108], UR6 ;  /* 0x0001080604ff75b2 */ /* 0x0008640008000100 */
[----:B----4-:R-:W-:Y:S01]  /*0cb0*/  NOP ;  /* 0x0000000000007918 */ /* 0x010fe20000000000 */
.L_x_14:
[----:B------:R-:W4:Y:S01]  /*0cc0*/  SHFL.IDX PT, R2, R75, RZ, 0x1f ;  /* 0x00001fff4b027589 */ /* 0x000f2200000e0000 */
[----:B------:R-:W1:Y:S01]  /*0cd0*/  S2UR UR45, SR_CgaCtaId ;  /* 0x00000000002d79c3 */ /* 0x000e620000008800 */
[----:B------:R-:W-:Y:S01]  /*0ce0*/  NOP ;  /* 0x0000000000007918 */ /* 0x000fe20000000000 */
[----:B----4-:R-:W-:-:S13]  /*0cf0*/  ISETP.NE.AND P0, PT, R2, 0x3, PT ;  /* 0x000000030200780c */ /* 0x010fda0003f05270 */
[----:B-1----:R-:W-:Y:S05]  /*0d00*/  @P0 BRA `(.L_x_15) ;  /* 0x0000000000340947 */ /* 0x002fea0003800000 */
[----:B--23--:R-:W-:Y:S01]  /*0d10*/  UMOV UR4, 0x400 ;  /* 0x0000040000047882 */ /* 0x00cfe20000000000 */
[----:B------:R-:W-:Y:S01]  /*0d20*/  UMOV UR6, 0x20 ;  /* 0x0000002000067882 */ /* 0x000fe20000000000 */
[----:B------:R-:W-:Y:S02]  /*0d30*/  ULEA UR4, UR45, UR4, 0x18 ;  /* 0x000000042d047291 */ /* 0x000fe4000f8ec0ff */
[----:B------:R-:W-:-:S04]  /*0d40*/  UIADD3 UR6, UPT, UPT, -UR6, 0x100000, URZ ;  /* 0x0010000006067890 */ /* 0x000fc8000fffe1ff */
[----:B------:R-:W-:Y:S02]  /*0d50*/  USHF.L.U32 UR7, UR6, 0xb, URZ ;  /* 0x0000000b06077899 */ /* 0x000fe400080006ff */
[----:B------:R-:W-:Y:S01]  /*0d60*/  USHF.L.U32 UR6, UR6, 0x1, URZ ;  /* 0x0000000106067899 */ /* 0x000fe200080006ff */
[----:B------:R-:W-:Y:S01]  /*0d70*/  ELECT P0, URZ, PT ;  /* 0x0000000000ff782f */ /* 0x000fe20003800000 */
[----:B------:R-:W1:Y:S10]  /*0d80*/  FENCE.VIEW.ASYNC.S ;  /* 0x00000000000073c6 */ /* 0x000e740000000000 */
[----:B-1----:R1:W4:Y:S01]  /*0d90*/  SYNCS.EXCH.64 URZ, [UR4+0x110], UR6 ;  /* 0x0001100604ff75b2 */ /* 0x0023220008000100 */
[----:B------:R1:W2:Y:S01]  /*0da0*/  SYNCS.EXCH.64 URZ, [UR4+0x120], UR6 ;  /* 0x0001200604ff75b2 */ /* 0x0002a20008000100 */
[----:B------:R1:W3:Y:S01]  /*0db0*/  SYNCS.EXCH.64 URZ, [UR4+0x118], UR6 ;  /* 0x0001180604ff75b2 */ /* 0x0002e20008000100 */
[----:B------:R1:W1:Y:S01]  /*0dc0*/  SYNCS.EXCH.64 URZ, [UR4+0x128], UR6 ;  /* 0x0001280604ff75b2 */ /* 0x0002620008000100 */
[----:B------:R-:W-:Y:S01]  /*0dd0*/  NOP ;  /* 0x0000000000007918 */ /* 0x000fe20000000000 */
.L_x_15:
[----:B-123--:R-:W1:Y:S01]  /*0de0*/  LDCU UR4, c[0x0][0x36c] ;  /* 0x00006d80ff0477ac */ /* 0x00ee620008000800 */
[----:B------:R-:W-:Y:S01]  /*0df0*/  ISETP.NE.OR P3, PT, R0, 0x2, !P3 ;  /* 0x000000020000780c */ /* 0x000fe20005f65670 */
[----:B------:R-:W-:Y:S01]  /*0e00*/  NOP ;  /* 0x0000000000007918 */ /* 0x000fe20000000000 */
[----:B------:R-:W-:Y:S01]  /*0e10*/  LOP3.LUT R0, R84, 0x1f, RZ, 0xc0, !PT ;  /* 0x0000001f54007812 */ /* 0x000fe200078ec0ff */
[----:B------:R-:W-:Y:S02]  /*0e20*/  UISETP.NE.AND UP4, UPT, UR17, URZ, UPT ;  /* 0x000000ff1100728c */ /* 0x000fe4000bf85270 */
[----:B-1----:R-:W-:-:S09]  /*0e30*/  UISETP.EQ.U32.AND UP5, UPT, UR4, 0x1, UPT ;  /* 0x000000010400788c */ /* 0x002fd2000bfa2070 */
[----:B------:R-:W-:Y:S05]  /*0e40*/  BRA.U !UP5, `(.L_x_16) ;  /* 0x000000010d087547 */ /* 0x000fea000b800000 */
[----:B----4-:R-:W-:Y:S01]  /*0e50*/  UCGABAR_ARV ;  /* 0x00000000000079c7 */ /* 0x010fe20008000000 */
[----:B------:R-:W-:Y:S05]  /*0e60*/  BRA `(.L_x_17) ;  /* 0x0000000000047947 */ /* 0x000fea0003800000 */
.L_x_16:
[----:B----4-:R-:W-:Y:S01]  /*0e70*/  NOP ;  /* 0x0000000000007918 */ /* 0x010fe20000000000 */
.L_x_17:
[----:B------:R-:W1:Y:S01]  /*0e80*/  S2UR UR7, SR_CTAID.X ;  /* 0x00000000000779c3 */ /* 0x000e620000002500 */
[----:B------:R-:W-:-:S05]  /*0e90*/  CS2R.32 R76, SR_CgaSize ;  /* 0x00000000004c7805 */ /* 0x000fca0000008a00 */
[----:B------:R-:W-:-:S05]  /*0ea0*/  IMAD R76, R76, -0xa0, RZ ;  /* 0xffffff604c4c7824 */ /* 0x000fca00078e02ff */
[----:B------:R-:W-:-:S14]  /*0eb0*/  R2UR UR5, R76 ;  /* 0x000000004c0572ca */ /* 0x000fdc00000e0000 */
[----:B------:R-:W2:Y:S01]  /*0ec0*/  LDCU UR5, c[0x0][UR5+0x2b0] ;  /* 0x00005600050577ac */ /* 0x000ea20008000800 */
[----:B------:R-:W-:-:S05]  /*0ed0*/  CS2R.32 R76, SR_CgaSize ;  /* 0x00000000004c7805 */ /* 0x000fca0000008a00 */
[----:B------:R-:W-:-:S05]  /*0ee0*/  IMAD R76, R76, -0xa0, RZ ;  /* 0xffffff604c4c7824 */ /* 0x000fca00078e02ff */
[----:B------:R-:W-:-:S14]  /*0ef0*/  R2UR UR4, R76 ;  /* 0x000000004c0472ca */ /* 0x000fdc00000e0000 */
[----:B------:R-:W3:Y:S01]  /*0f00*/  LDCU UR4, c[0x0][UR4+0x2b4] ;  /* 0x00005680040477ac */ /* 0x000ee20008000800 */
[----:B------:R-:W4:Y:S01]  /*0f10*/  S2UR UR8, SR_CTAID.Y ;  /* 0x00000000000879c3 */ /* 0x000f220000002600 */
[----:B------:R-:W-:-:S05]  /*0f20*/  CS2R.32 R76, SR_CgaSize ;  /* 0x00000000004c7805 */ /* 0x000fca0000008a00 */
[----:B------:R-:W-:-:S05]  /*0f30*/  IMAD R76, R76, -0xa0, RZ ;  /* 0xffffff604c4c7824 */ /* 0x000fca00078e02ff */
[----:B------:R-:W-:-:S14]  /*0f40*/  R2UR UR9, R76 ;  /* 0x000000004c0972ca */ /* 0x000fdc00000e0000 */
[----:B------:R-:W3:Y:S01]  /*0f50*/  LDCU UR9, c[0x0][UR9+0x2a0] ;  /* 0x00005400090977ac */ /* 0x000ee20008000800 */
[----:B------:R-:W3:Y:S01]  /*0f60*/  LDCU UR21, c[0x0][0xb24] ;  /* 0x00016480ff1577ac */ /* 0x000ee20008000800 */
[----:B------:R-:W1:Y:S01]  /*0f70*/  S2UR UR36, SR_CTAID.Z ;  /* 0x00000000002479c3 */ /* 0x000e620000002700 */
[----:B------:R-:W-:-:S05]  /*0f80*/  CS2R.32 R76, SR_CgaSize ;  /* 0x00000000004c7805 */ /* 0x000fca0000008a00 */
[----:B------:R-:W-:-:S05]  /*0f90*/  IMAD R76, R76, -0xa0, RZ ;  /* 0xffffff604c4c7824 */ /* 0x000fca00078e02ff */
[----:B------:R-:W-:-:S14]  /*0fa0*/  R2UR UR63, R76 ;  /* 0x000000004c3f72ca */ /* 0x000fdc00000e0000 */
[----:B------:R-:W3:Y:S01]  /*0fb0*/  LDCU UR63, c[0x0][UR63+0x2a4] ;  /* 0x000054803f3f77ac */ /* 0x000ee20008000800 */
[----:B------:R-:W3:Y:S01]  /*0fc0*/  LDCU UR42, c[0x0][0xb24] ;  /* 0x00016480ff2a77ac */ /* 0x000ee20008000800 */
[----:B-1----:R-:W-:Y:S01]  /*0fd0*/  I2FP.F32.U32 R3, UR7 ;  /* 0x0000000700037c45 */ /* 0x002fe20008201000 */
[----:B------:R-:W1:Y:S04]  /*0fe0*/  LDCU UR28, c[0x0][0xb30] ;  /* 0x00016600ff1c77ac */ /* 0x000e680008000800 */
[----:B--2---:R-:W-:Y:S01]  /*0ff0*/  FMUL R3, R3, UR5 ;  /* 0x0000000503037c20 */ /* 0x004fe20008400000 */
[----:B------:R-:W-:Y:S01]  /*1000*/  USHF.L.U32 UR26, UR45, 0xc, URZ ;  /* 0x0000000c2d1a7899 */ /* 0x000fe200080006ff */
[----:B----4-:R-:W-:Y:S01]  /*1010*/  I2FP.F32.U32 R2, UR8 ;  /* 0x0000000800027c45 */ /* 0x010fe20008201000 */
[----:B---3--:R-:W-:-:S03]  /*1020*/  UISETP.GE.AND UP2, UPT, UR21, 0x1, UPT ;  /* 0x000000011500788c */ /* 0x008fc6000bf46270 */
[----:B------:R-:W2:Y:S01]  /*1030*/  F2I.U32.TRUNC.NTZ R3, R3 ;  /* 0x0000000300037305 */ /* 0x000ea2000020f000 */
[----:B------:R-:W-:Y:S01]  /*1040*/  UMOV UR16, UR7 ;  /* 0x0000000700107c82 */ /* 0x000fe20008000000 */
[----:B------:R-:W-:Y:S01]  /*1050*/  FMUL R2, R2, UR4 ;  /* 0x0000000402027c20 */ /* 0x000fe20008400000 */
[----:B------:R-:W-:-:S05]  /*1060*/  UMOV UR20, UR8 ;  /* 0x0000000800147c82 */ /* 0x000fca0008000000 */
[----:B------:R-:W3:Y:S01]  /*1070*/  F2I.U32.TRUNC.NTZ R2, R2 ;  /* 0x0000000200027305 */ /* 0x000ee2000020f000 */
[----:B--2---:R-:W-:Y:S02]  /*1080*/  R2UR UR4, R3 ;  /* 0x00000000030472ca */ /* 0x004fe400000e0000 */
[----:B---3--:R-:W-:Y:S02]  /*1090*/  R2UR UR6, R2 ;  /* 0x00000000020672ca */ /* 0x008fe400000e0000 */
[----:B------:R-:W-:-:S09]  /*10a0*/  PRMT R2, RZ, 0x7610, R2 ;  /* 0x00007610ff027816 */ /* 0x000fd20000000002 */
[----:B------:R-:W-:-:S04]  /*10b0*/  UIADD3 UR5, UPT, UPT, -UR4, URZ, URZ ;  /* 0x000000ff04057290 */ /* 0x000fc8000fffe1ff */
[----:B------:R-:W-:Y:S02]  /*10c0*/  UIMAD UR5, UR9, UR5, UR7 ;  /* 0x00000005090572a4 */ /* 0x000fe4000f8e0207 */
[----:B------:R-:W-:-:S04]  /*10d0*/  UIADD3 UR4, UPT, UPT, -UR6, URZ, URZ ;  /* 0x000000ff06047290 */ /* 0x000fc8000fffe1ff */
[----:B------:R-:W-:Y:S01]  /*10e0*/  IMAD.U32 R76, RZ, RZ, UR5 ;  /* 0x00000005ff4c7e24 */ /* 0x000fe2000f8e00ff */
[----:B------:R-:W-:Y:S01]  /*10f0*/  UIMAD UR63, UR63, UR4, UR8 ;  /* 0x000000043f3f72a4 */ /* 0x000fe2000f8e0208 */
[----:B-1----:R-:W-:Y:S11]  /*1100*/  BRA.U UP4, `(.L_x_18) ;  /* 0x0000000104287547 */ /* 0x002ff6000b800000 */
[----:B------:R-:W-:Y:S01]  /*1110*/  R2UR UR4, R76 ;  /* 0x000000004c0472ca */ /* 0x000fe200000e0000 */
[----:B------:R-:W-:Y:S02]  /*1120*/  UISETP.NE.AND UP0, UPT, UR63, URZ, UPT ;  /* 0x000000ff3f00728c */ /* 0x000fe4000bf05270 */
[----:B------:R-:W-:-:S10]  /*1130*/  UISETP.NE.AND UP1, UPT, UR63, 0x1, UPT ;  /* 0x000000013f00788c */ /* 0x000fd4000bf25270 */
[----:B------:R-:W-:-:S04]  /*1140*/  UISETP.EQ.OR UP0, UPT, UR4, URZ, !UP0 ;  /* 0x000000ff0400728c */ /* 0x000fc8000c702670 */
[----:B------:R-:W-:Y:S02]  /*1150*/  USEL UR5, URZ, 0x1, !UP0 ;  /* 0x00000001ff057887 */ /* 0x000fe4000c000000 */
[----:B------:R-:W-:Y:S02]  /*1160*/  UISETP.NE.AND UP0, UPT, UR4, URZ, UPT ;  /* 0x000000ff0400728c */ /* 0x000fe4000bf05270 */
[----:B------:R-:W-:-:S04]  /*1170*/  USEL UR4, URZ, 0x2, UP1 ;  /* 0x00000002ff047887 */ /* 0x000fc80008800000 */
[----:B------:R-:W-:-:S04]  /*1180*/  USEL UR4, UR4, 0x2, UP0 ;  /* 0x0000000204047887 */ /* 0x000fc80008000000 */
[----:B------:R-:W-:-:S06]  /*1190*/  UIADD3 UR4, UPT, UPT, UR5, UR4, URZ ;  /* 0x0000000405047290 */ /* 0x000fcc000fffe0ff */
[----:B------:R-:W-:Y:S02]  /*11a0*/  MOV R2, UR4 ;  /* 0x0000000400027c02 */ /* 0x000fe40008000f00 */
.L_x_18:
[----:B------:R-:W-:Y:S05]  /*11b0*/  BRA.U !UP2, `(.L_x_19) ;  /* 0x000000010ad47547 */ /* 0x000fea000b800000 */
[----:B------:R-:W1:Y:S01]  /*11c0*/  LDCU.128 UR12, c[0x0][0xb10] ;  /* 0x00016200ff0c77ac */ /* 0x000e620008000c00 */
[----:B------:R-:W2:Y:S01]  /*11d0*/  LDCU UR6, c[0x0][0x370] ;  /* 0x00006e00ff0677ac */ /* 0x000ea20008000800 */
[----:B------:R-:W3:Y:S01]  /*11e0*/  LDCU UR5, c[0x0][0x374] ;  /* 0x00006e80ff0577ac */ /* 0x000ee20008000800 */
[----:B------:R-:W4:Y:S01]  /*11f0*/  LDCU UR27, c[0x0][0xb0c] ;  /* 0x00016180ff1b77ac */ /* 0x000f220008000800 */
[----:B------:R-:W4:Y:S01]  /*1200*/  LDCU UR4, c[0x0][0xb20] ;  /* 0x00016400ff0477ac */ /* 0x000f220008000800 */
[----:B------:R-:W4:Y:S01]  /*1210*/  LDCU.64 UR8, c[0x0][0xb28] ;  /* 0x00016500ff0877ac */ /* 0x000f220008000a00 */
[----:B-1----:R-:W-:Y:S02]  /*1220*/  UISETP.NE.AND UP0, UPT, UR14, 0x1, UPT ;  /* 0x000000010e00788c */ /* 0x002fe4000bf05270 */
[----:B---3--:R-:W-:Y:S02]  /*1230*/  UIMAD.WIDE.U32 UR10, UR5, UR15, URZ ;  /* 0x0000000f050a72a5 */ /* 0x008fe4000f8e00ff */
[----:B--2---:R-:W-:-:S02]  /*1240*/  UIMAD.WIDE.U32 UR22, UR6, UR12, URZ ;  /* 0x0000000c061672a5 */ /* 0x004fc4000f8e00ff */
[----:B----4-:R-:W-:Y:S02]  /*1250*/  UISETP.NE.AND UP1, UPT, UR27, 0x1, UPT ;  /* 0x000000011b00788c */ /* 0x010fe4000bf25270 */
[----:B------:R-:W-:Y:S01]  /*1260*/  UISETP.NE.AND UP2, UPT, UR21, 0x1, UPT ;  /* 0x000000011500788c */ /* 0x000fe2000bf45270 */
[----:B------:R-:W-:Y:S02]  /*1270*/  UMOV UR10, UR11 ;  /* 0x0000000b000a7c82 */ /* 0x000fe40008000000 */
[----:B------:R-:W-:Y:S01]  /*1280*/  UMOV UR22, UR23 ;  /* 0x0000001700167c82 */ /* 0x000fe20008000000 */
[----:B------:R-:W-:Y:S02]  /*1290*/  @UP0 USHF.R.U32.HI UR5, URZ, UR4, UR10 ;  /* 0x00000004ff050299 */ /* 0x000fe4000801160a */
[----:B------:R-:W-:Y:S02]  /*12a0*/  UIMAD.WIDE.U32 UR24, UR20, UR15, URZ ;  /* 0x0000000f141872a5 */ /* 0x000fe4000f8e00ff */
[----:B------:R-:W-:-:S02]  /*12b0*/  UIMAD.WIDE.U32 UR10, UR5, UR8, URZ ;  /* 0x00000008050a72a5 */ /* 0x000fc4000f8e00ff */
[----:B------:R-:W-:Y:S02]  /*12c0*/  @UP1 USHF.R.U32.HI UR6, URZ, UR13, UR22 ;  /* 0x0000000dff061299 */ /* 0x000fe40008011616 */
[----:B------:R-:W-:Y:S02]  /*12d0*/  UIMAD.WIDE.U32 UR18, UR16, UR12, URZ ;  /* 0x0000000c101272a5 */ /* 0x000fe4000f8e00ff */
[----:B------:R-:W-:Y:S01]  /*12e0*/  UIMAD.WIDE.U32 UR22, UR6, UR8, URZ ;  /* 0x00000008061672a5 */ /* 0x000fe2000f8e00ff */
[----:B------:R-:W-:Y:S01]  /*12f0*/  UMOV UR24, UR25 ;  /* 0x0000001900187c82 */ /* 0x000fe20008000000 */
[----:B------:R-:W-:Y:S01]  /*1300*/  UMOV UR10, UR11 ;  /* 0x0000000b000a7c82 */ /* 0x000fe20008000000 */
[----:B------:R-:W-:Y:S02]  /*1310*/  USHF.R.U32.HI UR24, URZ, UR4, UR24 ;  /* 0x00000004ff187299 */ /* 0x000fe40008011618 */
[----:B------:R-:W-:Y:S02]  /*1320*/  @UP2 USHF.R.U32.HI UR5, URZ, UR9, UR10 ;  /* 0x00000009ff052299 */ /* 0x000fe4000801160a */
[----:B------:R-:W-:Y:S01]  /*1330*/  UMOV UR7, UR23 ;  /* 0x0000001700077c82 */ /* 0x000fe20008000000 */
[----:B------:R-:W-:Y:S01]  /*1340*/  UMOV UR18, UR19 ;  /* 0x0000001300127c82 */ /* 0x000fe20008000000 */
[----:B------:R-:W-:-:S02]  /*1350*/  @UP2 USHF.R.U32.HI UR6, URZ, UR9, UR7 ;  /* 0x00000009ff062299 */ /* 0x000fc40008011607 */
[----:B------:R-:W-:Y:S02]  /*1360*/  USHF.R.U32.HI UR13, URZ, UR13, UR18 ;  /* 0x0000000dff0d7299 */ /* 0x000fe40008011612 */
[----:B------:R-:W-:Y:S02]  /*1370*/  USEL UR4, UR20, UR24, !UP0 ;  /* 0x0000001814047287 */ /* 0x000fe4000c000000 */
[----:B------:R-:W-:Y:S02]  /*1380*/  UIMAD UR7, UR5, UR21, URZ ;  /* 0x00000015050772a4 */ /* 0x000fe4000f8e02ff */
[----:B------:R-:W-:Y:S02]  /*1390*/  USEL UR5, UR16, UR13, !UP1 ;  /* 0x0000000d10057287 */ /* 0x000fe4000c800000 */
[----:B------:R-:W-:Y:S02]  /*13a0*/  UIMAD UR12, UR6, UR21, URZ ;  /* 0x00000015060c72a4 */ /* 0x000fe4000f8e02ff */
[----:B------:R-:W-:-:S02]  /*13b0*/  UISETP.GE.AND UP0, UPT, UR4, UR7, UPT ;  /* 0x000000070400728c */ /* 0x000fc4000bf06270 */
[----:B------:R-:W-:Y:S02]  /*13c0*/  UIMAD.WIDE.U32 UR10, UR4, UR8, URZ ;  /* 0x00000008040a72a5 */ /* 0x000fe4000f8e00ff */
[----:B------:R-:W-:Y:S02]  /*13d0*/  UISETP.GE.OR UP0, UPT, UR5, UR12, UP0 ;  /* 0x0000000c0500728c */ /* 0x000fe40008706670 */
[----:B------:R-:W-:Y:S02]  /*13e0*/  UIMAD.WIDE.U32 UR12, UR5, UR8, URZ ;  /* 0x00000008050c72a5 */ /* 0x000fe4000f8e00ff */
[----:B------:R-:W-:Y:S01]  /*13f0*/  UIADD3 UR10, UPT, UPT, -UR4, URZ, URZ ;  /* 0x000000ff040a7290 */ /* 0x000fe2000fffe1ff */
[----:B------:R-:W-:Y:S01]  /*1400*/  UMOV UR8, UR11 ;  /* 0x0000000b00087c82 */ /* 0x000fe20008000000 */
[----:B------:R-:W-:Y:S02]  /*1410*/  UIADD3 UR11, UPT, UPT, -UR5, URZ, URZ ;  /* 0x000000ff050b7290 */ /* 0x000fe4000fffe1ff */
[----:B------:R-:W-:-:S03]  /*1420*/  USHF.R.U32.HI UR8, URZ, UR9, UR8 ;  /* 0x00000009ff087299 */ /* 0x000fc60008011608 */
[----:B------:R-:W-:Y:S01]  /*1430*/  @!UP0 UMOV UR7, UR13 ;  /* 0x0000000d00078c82 */ /* 0x000fe20008000000 */
[----:B------:R-:W-:Y:S02]  /*1440*/  UIMAD UR20, UR14, UR10, UR20 ;  /* 0x0000000a0e1472a4 */ /* 0x000fe4000f8e0214 */
[----:B------:R-:W-:Y:S02]  /*1450*/  USEL UR8, UR4, UR8, !UP2 ;  /* 0x0000000804087287 */ /* 0x000fe4000d000000 */
[----:B------:R-:W-:Y:S02]  /*1460*/  @!UP0 USHF.R.U32.HI UR7, URZ, UR9, UR7 ;  /* 0x00000009ff078299 */ /* 0x000fe40008011607 */
[----:B------:R-:W-:Y:S02]  /*1470*/  UIADD3 UR9, UPT, UPT, -UR8, URZ, URZ ;  /* 0x000000ff08097290 */ /* 0x000fe4000fffe1ff */
[----:B------:R-:W-:Y:S02]  /*1480*/  @!UP0 USEL UR7, UR5, UR7, !UP2 ;  /* 0x0000000705078287 */ /* 0x000fe4000d000000 */
[----:B------:R-:W-:-:S02]  /*1490*/  UIMAD UR9, UR21, UR9, UR4 ;  /* 0x00000009150972a4 */ /* 0x000fc4000f8e0204 */
[----:B------:R-:W-:Y:S02]  /*14a0*/  @!UP0 UIADD3 UR8, UPT, UPT, UR8, -UR7, URZ ;  /* 0x8000000708088290 */ /* 0x000fe4000fffe0ff */
[----:B------:R-:W-:Y:S02]  /*14b0*/  @!UP0 UIMAD UR6, UR9, UR6, UR7 ;  /* 0x00000006090682a4 */ /* 0x000fe4000f8e0207 */
[----:B------:R-:W-:Y:S02]  /*14c0*/  @!UP0 UIMAD UR4, UR8, UR21, UR5 ;  /* 0x00000015080482a4 */ /* 0x000fe4000f8e0205 */
[----:B------:R-:W-:Y:S02]  /*14d0*/  UIMAD UR16, UR27, UR11, UR16 ;  /* 0x0000000b1b1072a4 */ /* 0x000fe4000f8e0210 */
[----:B------:R-:W-:Y:S01]  /*14e0*/  UIMAD UR20, UR4, UR14, UR20 ;  /* 0x0000000e041472a4 */ /* 0x000fe2000f8e0214 */
[----:B------:R-:W-:Y:S02]  /*14f0*/  @!UP0 UMOV UR5, UR6 ;  /* 0x0000000600058c82 */ /* 0x000fe40008000000 */
[----:B------:R-:W-:-:S12]  /*1500*/  UIMAD UR16, UR5, UR27, UR16 ;  /* 0x0000001b051072a4 */ /* 0x000fd8000f8e0210 */
.L_x_19:
[----:B------:R-:W-:Y:S02]  /*1510*/  UISETP.NE.AND UP1, UPT, UR28, 0x1, UPT ;  /* 0x000000011c00788c */ /* 0x000fe4000bf25270 */
[----:B------:R-:W-:Y:S02]  /*1520*/  UISETP.NE.AND UP0, UPT, UR17, 0x2, UPT ;  /* 0x000000021100788c */ /* 0x000fe4000bf05270 */
[----:B------:R-:W-:-:S05]  /*1530*/  ULOP3.LUT UR24, UR26, 0x1000, URZ, 0xc0, !UPT ;  /* 0x000010001a187892 */ /* 0x000fca000f8ec0ff */
[----:B------:R-:W-:Y:S07]  /*1540*/  BRA.U UP1, `(.L_x_20) ;  /* 0x0000000101447547 */ /* 0x000fee000b800000 */
[----:B------:R-:W1:Y:S01]  /*1550*/  LDCU.128 UR8, c[0x0][0xb10] ;  /* 0x00016200ff0877ac */ /* 0x000e620008000c00 */
[----:B------:R-:W2:Y:S01]  /*1560*/  LDCU UR12, c[0x0][0xb0c] ;  /* 0x00016180ff0c77ac */ /* 0x000ea20008000800 */
[----:B------:R-:W3:Y:S01]  /*1570*/  LDCU UR13, c[0x0][0xb20] ;  /* 0x00016400ff0d77ac */ /* 0x000ee20008000800 */
[----:B-1----:R-:W-:Y:S02]  /*1580*/  UIMAD.WIDE.U32 UR6, UR16, UR8, URZ ;  /* 0x00000008100672a5 */ /* 0x002fe4000f8e00ff */
[----:B------:R-:W-:Y:S02]  /*1590*/  UIMAD.WIDE.U32 UR4, UR20, UR11, URZ ;  /* 0x0000000b140472a5 */ /* 0x000fe4000f8e00ff */
[----:B--2---:R-:W-:Y:S02]  /*15a0*/  UISETP.NE.AND UP2, UPT, UR12, 0x1, UPT ;  /* 0x000000010c00788c */ /* 0x004fe4000bf45270 */
[----:B------:R-:W-:Y:S01]  /*15b0*/  UISETP.NE.AND UP1, UPT, UR10, 0x1, UPT ;  /* 0x000000010a00788c */ /* 0x000fe2000bf25270 */
[----:B------:R-:W-:-:S02]  /*15c0*/  UMOV UR6, UR7 ;  /* 0x0000000700067c82 */ /* 0x000fc40008000000 */
[----:B------:R-:W-:Y:S01]  /*15d0*/  UMOV UR4, UR5 ;  /* 0x0000000500047c82 */ /* 0x000fe20008000000 */
[----:B------:R-:W-:Y:S02]  /*15e0*/  USHF.R.U32.HI UR6, URZ, UR9, UR6 ;  /* 0x00000009ff067299 */ /* 0x000fe40008011606 */
[----:B---3--:R-:W-:Y:S02]  /*15f0*/  USHF.R.U32.HI UR4, URZ, UR13, UR4 ;  /* 0x0000000dff047299 */ /* 0x008fe40008011604 */
[----:B------:R-:W-:Y:S02]  /*1600*/  USEL UR5, UR16, UR6, !UP2 ;  /* 0x0000000610057287 */ /* 0x000fe4000d000000 */
[----:B------:R-:W-:-:S04]  /*1610*/  USEL UR4, UR20, UR4, !UP1 ;  /* 0x0000000414047287 */ /* 0x000fc8000c800000 */
[----:B------:R-:W-:Y:S02]  /*1620*/  UIADD3 UR6, UPT, UPT, UR5, -UR4, URZ ;  /* 0x8000000405067290 */ /* 0x000fe4000fffe0ff */
[----:B------:R-:W-:Y:S02]  /*1630*/  UIADD3 UR4, UPT, UPT, -UR5, UR4, URZ ;  /* 0x0000000405047290 */ /* 0x000fe4000fffe1ff */
[----:B------:R-:W-:Y:S02]  /*1640*/  UIMAD UR20, UR6, UR10, UR20 ;  /* 0x0000000a061472a4 */ /* 0x000fe4000f8e0214 */
[----:B------:R-:W-:-:S12]  /*1650*/  UIMAD UR16, UR4, UR12, UR16 ;  /* 0x0000000c041072a4 */ /* 0x000fd8000f8e0210 */
.L_x_20:
[----:B------:R-:W-:Y:S05]  /*1660*/  BRA.U !UP5, `(.L_x_21) ;  /* 0x000000010d0c7547 */ /* 0x000fea000b800000 */
[----:B------:R-:W-:Y:S01]  /*1670*/  UCGABAR_WAIT ;  /* 0x0000000000007dc7 */ /* 0x000fe20008000000 */
[----:B------:R-:W-:Y:S01]  /*1680*/  CCTL.IVALL ;  /* 0x00000000ff00798f */ /* 0x000fe20002000000 */
[----:B------:R-:W-:Y:S05]  /*1690*/  BRA `(.L_x_22) ;  /* 0x0000000000047947 */ /* 0x000fea0003800000 */
.L_x_21:
[----:B------:R-:W-:Y:S06]  /*16a0*/  BAR.SYNC.DEFER_BLOCKING 0x0 ;  /* 0x0000000000007b1d */ /* 0x000fec0000010000 */
.L_x_22:
[----:B------:R-:W-:Y:S05]  /*16b0*/  BRA.U UP0, `(.L_x_23) ;  /* 0x0000001500507547 */ /* 0x000fea000b800000 */
[----:B------:R-:W1:Y:S01]  /*16c0*/  LDCU UR6, c[0x0][0x38c] ;  /* 0x00007180ff0677ac */ /* 0x000e620008000800 */
[----:B------:R-:W-:Y:S01]  /*16d0*/  PLOP3.LUT P1, PT, PT, PT, UP3, 0x80, 0x8 ;  /* 0x000000000008781c */ /* 0x000fe20003f2f038 */
[----:B------:R-:W-:Y:S01]  /*16e0*/  IMAD.MOV.U32 R12, RZ, RZ, 0x1 ;  /* 0x00000001ff0c7424 */ /* 0x000fe200078e00ff */
[----:B------:R-:W-:Y:S01]  /*16f0*/  ISETP.EQ.OR P2, PT, R0, RZ, P3 ;  /* 0x000000ff0000720c */ /* 0x000fe20001f42670 */
[----:B------:R-:W-:Y:S01]  /*1700*/  UISETP.NE.AND UP1, UPT, UR17, URZ, UPT ;  /* 0x000000ff1100728c */ /* 0x000fe2000bf25270 */
[----:B------:R-:W-:Y:S02]  /*1710*/  PLOP3.LUT P1, PT, P1, PT, PT, 0x8, 0x80 ;  /* 0x000000000080781c */ /* 0x000fe40000f2e170 */
[----:B------:R-:W-:Y:S01]  /*1720*/  CS2R R10, SRZ ;  /* 0x00000000000a7805 */ /* 0x000fe2000001ff00 */
[----:B------:R-:W-:Y:S01]  /*1730*/  IMAD.MOV.U32 R9, RZ, RZ, RZ ;  /* 0x000000ffff097224 */ /* 0x000fe200078e00ff */
[----:B------:R-:W2:Y:S01]  /*1740*/  LDCU UR39, c[0x0][0x370] ;  /* 0x00006e00ff2777ac */ /* 0x000ea20008000800 */
[----:B------:R-:W-:Y:S01]  /*1750*/  IMAD.MOV.U32 R8, RZ, RZ, 0x1 ;  /* 0x00000001ff087424 */ /* 0x000fe200078e00ff */
[----:B------:R-:W3:Y:S01]  /*1760*/  LDCU.64 UR28, c[0x0][0x348] ;  /* 0x00006900ff1c77ac */ /* 0x000ee20008000a00 */
[----:B------:R-:W-:-:S02]  /*1770*/  USHF.R.U32.HI UR44, URZ, 0x7, UR24 ;  /* 0x00000007ff2c7899 */ /* 0x000fc40008011618 */
[----:B-1----:R-:W-:Y:S02]  /*1780*/  UIADD3 UR5, UPT, UPT, UR6, 0x7f, URZ ;  /* 0x0000007f06057890 */ /* 0x002fe4000fffe0ff */
[----:B------:R-:W-:Y:S02]  /*1790*/  UIADD3 UR46, UPT, UPT, UR6, 0xfe, URZ ;  /* 0x000000fe062e7890 */ /* 0x000fe4000fffe0ff */
[----:B------:R-:W-:Y:S01]  /*17a0*/  USHF.R.S32.HI UR4, URZ, 0x1f, UR5 ;  /* 0x0000001fff047899 */ /* 0x000fe20008011405 */
[----:B------:R-:W1:Y:S03]  /*17b0*/  LDCU UR38, c[0x0][0x374] ;  /* 0x00006e80ff2677ac */ /* 0x000e660008000800 */
[----:B------:R-:W-:Y:S02]  /*17c0*/  ULEA.HI UR4, UR4, UR5, URZ, 0x7 ;  /* 0x0000000504047291 */ /* 0x000fe4000f8f38ff */
[----:B------:R-:W-:-:S02]  /*17d0*/  USEL UR25, UR37, 0x2, UP1 ;  /* 0x0000000225197887 */ /* 0x000fc40008800000 */
[----:B------:R-:W-:Y:S02]  /*17e0*/  USHF.R.S32.HI UR41, URZ, 0x7, UR4 ;  /* 0x00000007ff297899 */ /* 0x000fe40008011404 */
[----:B------:R-:W-:Y:S02]  /*17f0*/  UIADD3 UR4, UPT, UPT, UR6, -0x1, URZ ;  /* 0xffffffff06047890 */ /* 0x000fe4000fffe0ff */
[----:B------:R-:W-:Y:S02]  /*1800*/  UISETP.LT.U32.AND UP0, UPT, UR41, 0x8, UPT ;  /* 0x000000082900788c */ /* 0x000fe4000bf01070 */
[----:B------:R-:W-:Y:S02]  /*1810*/  UISETP.GE.U32.AND UP2, UPT, UR4, -0xff, UPT ;  /* 0xffffff010400788c */ /* 0x000fe4000bf46070 */
[----:B------:R-:W-:Y:S01]  /*1820*/  USEL UR40, UR41, 0x8, UP0 ;  /* 0x0000000829287887 */ /* 0x000fe20008000000 */
[----:B------:R-:W-:-:S03]  /*1830*/  UMOV UR5, URZ ;  /* 0x000000ff00057c82 */ /* 0x000fc60008000000 */
[----:B------:R-:W-:Y:S02]  /*1840*/  UIADD3 UR21, UPT, UPT, UR40, -0x1, URZ ;  /* 0xffffffff28157890 */ /* 0x000fe4000fffe0ff */
[----:B------:R-:W-:-:S03]  /*1850*/  UIADD3 UR43, UPT, UPT, UR41, -UR40, URZ ;  /* 0x80000028292b7290 */ /* 0x000fc6000fffe0ff */
[----:B------:R-:W-:-:S04]  /*1860*/  @UP2 UIADD3 UR21, UPT, UPT, UR40, URZ, URZ ;  /* 0x000000ff28152290 */ /* 0x000fc8000fffe0ff */
[----:B-123--:R-:W-:-:S12]  /*1870*/  UIADD3 UR21, UPT, UPT, UR21, 0x1, URZ ;  /* 0x0000000115157890 */ /* 0x00efd8000fffe0ff */
.L_x_43:
[----:B------:R-:W-:Y:S01]  /*1880*/  UISETP.NE.AND UP0, UPT, UR45, URZ, UPT ;  /* 0x000000ff2d00728c */ /* 0x000fe2000bf05270 */
[----:B------:R-:W1:Y:S08]  /*1890*/  S2UR UR45, SR_CgaCtaId ;  /* 0x00000000002d79c3 */ /* 0x000e700000008800 */
[----:B------:R-:W-:Y:S05]  /*18a0*/  BRA.U UP0, `(.L_x_24) ;  /* 0x0000000100347547 */ /* 0x000fea000b800000 */
[----:B------:R-:W2:Y:S01]  /*18b0*/  S2R R0, SR_CgaCtaId ;  /* 0x0000000000007919 */ /* 0x000ea20000008800 */
[----:B------:R-:W-:-:S04]  /*18c0*/  MOV R2, 0x400 ;  /* 0x0000040000027802 */ /* 0x000fc80000000f00 */
[----:B--2---:R-:W-:Y:S02]  /*18d0*/  LEA R0, R0, R2, 0x18 ;  /* 0x0000000200007211 */ /* 0x004fe400078ec0ff */
[----:B------:R-:W-:-:S03]  /*18e0*/  SHF.L.U32 R2, R8, 0x1f, RZ ;  /* 0x0000001f08027819 */ /* 0x000fc600000006ff */
[----:B------:R-:W-:-:S04]  /*18f0*/  IMAD R0, R9, 0x8, R0 ;  /* 0x0000000809007824 */ /* 0x000fc800078e0200 */
[----:B------:R-:W2:Y:S02]  /*1900*/  SYNCS.PHASECHK.TRANS64.TRYWAIT P0, [R0+URZ+0x120], R2 ;  /* 0x00012002000075a7 */ /* 0x000ea400080011ff */
[----:B--2---:R-:W-:Y:S05]  /*1910*/  @!P0 BRA `(.L_x_25) ;  /* 0x00000060009c8947 */ /* 0x004fea0003800000 */
.L_x_117:
[----:B------:R-:W-:Y:S01]  /*1920*/  VIADD R9, R9, 0x1 ;  /* 0x0000000109097836 */ /* 0x000fe20000000000 */
[----:B------:R2:W-:Y:S04]  /*1930*/  SYNCS.ARRIVE.TRANS64.A1T0 RZ, [R0+URZ+0x110], RZ ;  /* 0x000110ff00ff79a7 */ /* 0x0005e800081000ff */
[----:B------:R-:W-:-:S04]  /*1940*/  ISETP.NE.AND P0, PT, R9, 0x2, PT ;  /* 0x000000020900780c */ /* 0x000fc80003f05270 */
[----:B------:R-:W-:Y:S02]  /*1950*/  SEL R9, R9, RZ, P0 ;  /* 0x000000ff09097207 */ /* 0x000fe40000000000 */
[----:B--2---:R-:W-:-:S04]  /*1960*/  SEL R0, RZ, 0x1, P0 ;  /* 0x00000001ff007807 */ /* 0x004fc80000000000 */
[----:B------:R-:W-:-:S07]  /*1970*/  LOP3.LUT R8, R8, R0, RZ, 0x3c, !PT ;  /* 0x0000000008087212 */ /* 0x000fce00078e3cff */
.L_x_24:
[----:B------:R-:W-:Y:S01]  /*1980*/  UMOV UR6, 0x400 ;  /* 0x0000040000067882 */ /* 0x000fe20000000000 */
[----:B------:R-:W-:Y:S01]  /*1990*/  SHF.L.U32 R0, R12, 0x1f, RZ ;  /* 0x0000001f0c007819 */ /* 0x000fe200000006ff */
[----:B-1----:R-:W-:Y:S02]  /*19a0*/  ULEA UR6, UR45, UR6, 0x18 ;  /* 0x000000062d067291 */ /* 0x002fe4000f8ec0ff */
[----:B------:R-:W-:Y:S02]  /*19b0*/  UISETP.GE.U32.AND UP0, UPT, UR46, 0xff, UPT ;  /* 0x000000ff2e00788c */ /* 0x000fe4000bf06070 */
[----:B------:R-:W-:Y:S02]  /*19c0*/  ULEA UR4, UR5, UR6, 0x3 ;  /* 0x0000000605047291 */ /* 0x000fe4000f8e18ff */
[----:B------:R-:W-:Y:S02]  /*19d0*/  USHF.L.U32 UR11, UR20, 0x7, URZ ;  /* 0x00000007140b7899 */ /* 0x000fe400080006ff */
[----:B------:R-:W-:Y:S01]  /*19e0*/  ULEA UR35, UR16, UR44, 0x6 ;  /* 0x0000002c10237291 */ /* 0x000fe2000f8e30ff */
[----:B------:R-:W-:-:S04]  /*19f0*/  UMOV UR13, URZ ;  /* 0x000000ff000d7c82 */ /* 0x000fc80008000000 */
[----:B------:R1:W2:Y:S01]  /*1a00*/  SYNCS.PHASECHK.TRANS64.TRYWAIT P0, [UR4+0x40], R0 ;  /* 0x00004000ff0075a7 */ /* 0x0002a20008001104 */
[----:B------:R-:W-:Y:S06]  /*1a10*/  BRA.U !UP0, `(.L_x_26) ;  /* 0x0000000108bc7547 */ /* 0x000fec000b800000 */
[----:B------:R-:W-:Y:S01]  /*1a20*/  UMOV UR7, URZ ;  /* 0x000000ff00077c82 */ /* 0x000fe20008000000 */
[----:B------:R-:W-:-:S05]  /*1a30*/  UMOV UR4, UR5 ;  /* 0x0000000500047c82 */ /* 0x000fca0008000000 */
.L_x_32:
[----:B------:R-:W-:Y:S01]  /*1a40*/  ULEA UR33, UR4, UR6, 0x3 ;  /* 0x0000000604217291 */ /* 0x000fe2000f8e18ff */
[----:B--2---:R-:W-:Y:S01]  /*1a50*/  @!P3 MOV R2, 0x6000 ;  /* 0x000060000002b802 */ /* 0x004fe20000000f00 */
[----:B--2-4-:R-:W-:Y:S10]  /*1a60*/  @P0 BRA `(.L_x_27) ;  /* 0x00000000000c0947 */ /* 0x014ff40003800000 */
[----:B------:R-:W-:-:S04]  /*1a70*/  SHF.L.U32 R3, R12, 0x1f, RZ ;  /* 0x0000001f0c037819 */ /* 0x000fc800000006ff */
[----:B------:R-:W2:Y:S02]  /*1a80*/  SYNCS.PHASECHK.TRANS64.TRYWAIT P0, [UR33+0x40], R3 ;  /* 0x00004003ff0075a7 */ /* 0x000ea40008001121 */
[----:B--2---:R-:W-:Y:S05]  /*1a90*/  @!P0 BRA `(.L_x_28) ;  /* 0x0000006000508947 */ /* 0x004fea0003800000 */
.L_x_27:
[----:B------:R2:W-:Y:S01]  /*1aa0*/  @!P3 SYNCS.ARRIVE.TRANS64 RZ, [UR33], R2 ;  /* 0x00000002ffffb9a7 */ /* 0x0005e20008000021 */
[----:B------:R-:W-:-:S04]  /*1ab0*/  ULOP3.LUT UR5, UR25, 0x2, URZ, 0xfc, !UPT ;  /* 0x0000000219057892 */ /* 0x000fc8000f8efcff */
[----:B------:R-:W-:-:S09]  /*1ac0*/  UISETP.NE.AND UP0, UPT, UR5, 0x2, UPT ;  /* 0x000000020500788c */ /* 0x000fd2000bf05270 */
[----:B------:R-:W-:Y:S05]  /*1ad0*/  BRA.U UP0, `(.L_x_29) ;  /* 0x0000000100047547 */ /* 0x000fea000b800000 */
[----:B------:R-:W-:Y:S05]  /*1ae0*/  BPT.TRAP 0x1 ;  /* 0x000000040000795c */ /* 0x000fea0000300000 */
.L_x_29:
[----:B------:R-:W-:Y:S04]  /*1af0*/  BSSY.RECONVERGENT B0, `(.L_x_30) ;  /* 0x0000003000007945 */ /* 0x000fe80003800200 */
[----:B------:R-:W-:Y:S05]  /*1b00*/  @P2 BRA `(.L_x_31) ;  /* 0x0000000000042947 */ /* 0x000fea0003800000 */
[----:B------:R-:W-:Y:S05]  /*1b10*/  BPT.TRAP 0x1 ;  /* 0x000000040000795c */ /* 0x000fea0000300000 */
.L_x_31:
[----:B------:R-:W-:Y:S05]  /*1b20*/  BSYNC.RECONVERGENT B0 ;  /* 0x0000000000007941 */ /* 0x000fea0003800200 */
.L_x_30:
[----:B------:R-:W-:Y:S02]  /*1b30*/  UIADD3 UR5, UPT, UPT, UR4, 0x1, URZ ;  /* 0x0000000104057890 */ /* 0x000fe4000fffe0ff */
[----:B------:R-:W-:Y:S02]  /*1b40*/  ULEA UR32, UR4, UR24, 0xd ;  /* 0x0000001804207291 */ /* 0x000fe4000f8e68ff */
[----:B------:R-:W-:Y:S02]  /*1b50*/  UISETP.NE.AND UP0, UPT, UR5, 0x8, UPT ;  /* 0x000000080500788c */ /* 0x000fe4000bf05270 */
[----:B------:R-:W-:Y:S02]  /*1b60*/  UIADD3 UR16, UP1, UPT, UR28, 0x80, URZ ;  /* 0x000000801c107890 */ /* 0x000fe4000ff3e0ff */
[----:B------:R-:W-:Y:S02]  /*1b70*/  USEL UR9, URZ, 0x1, UP0 ;  /* 0x00000001ff097887 */ /* 0x000fe40008000000 */
[----:B------:R-:W-:-:S02]  /*1b80*/  USEL UR5, UR5, URZ, UP0 ;  /* 0x000000ff05057287 */ /* 0x000fc40008000000 */
[----:B------:R-:W-:Y:S02]  /*1b90*/  UIADD3 UR14, UP0, UPT, UR28, 0x180, URZ ;  /* 0x000001801c0e7890 */ /* 0x000fe4000ff1e0ff */
[----:B------:R-:W-:Y:S01]  /*1ba0*/  ULEA UR8, UR5, UR6, 0x3 ;  /* 0x0000000605087291 */ /* 0x000fe2000f8e18ff */
[----:B------:R-:W-:Y:S01]  /*1bb0*/  LOP3.LUT R12, R12, UR9, RZ, 0x3c, !PT ;  /* 0x000000090c0c7c12 */ /* 0x000fe2000f8e3cff */
[----:B------:R-:W-:Y:S02]  /*1bc0*/  USHF.L.U32 UR34, UR7, 0x7, URZ ;  /* 0x0000000707227899 */ /* 0x000fe400080006ff */
[----:B------:R-:W-:Y:S01]  /*1bd0*/  UIADD3.X UR17, UPT, UPT, URZ, UR29, URZ, UP1, !UPT ;  /* 0x0000001dff117290 */ /* 0x000fe20008ffe4ff */
[----:B-1----:R-:W-:Y:S01]  /*1be0*/  SHF.L.U32 R0, R12, 0x1f, RZ ;  /* 0x0000001f0c007819 */ /* 0x002fe200000006ff */
[----:B------:R-:W-:Y:S02]  /*1bf0*/  UIADD3 UR32, UPT, UPT, UR6, 0x4400, UR32 ;  /* 0x0000440006207890 */ /* 0x000fe4000fffe020 */
[----:B------:R-:W-:Y:S01]  /*1c00*/  UIADD3.X UR15, UPT, UPT, URZ, UR29, URZ, UP0, !UPT ;  /* 0x0000001dff0f7290 */ /* 0x000fe200087fe4ff */
[----:B------:R3:W4:Y:S01]  /*1c10*/  SYNCS.PHASECHK.TRANS64.TRYWAIT P0, [UR8+0x40], R0 ;  /* 0x00004000ff0075a7 */ /* 0x0007220008001108 */
[----:B------:R-:W-:Y:S01]  /*1c20*/  ULEA UR8, UR4, UR6, 0xe ;  /* 0x0000000604087291 */ /* 0x000fe2000f8e70ff */
[----:B------:R-:W-:Y:S01]  /*1c30*/  UMOV UR13, 0x30000 ;  /* 0x00030000000d7882 */ /* 0x000fe20000000000 */
[----:B------:R-:W-:-:S02]  /*1c40*/  UMOV UR18, 0x0 ;  /* 0x0000000000127882 */ /* 0x000fc40000000000 */
[----:B------:R-:W-:Y:S01]  /*1c50*/  UIADD3 UR8, UPT, UPT, UR8, 0x14400, URZ ;  /* 0x0001440008087890 */ /* 0x000fe2000fffe0ff */
[----:B------:R-:W-:Y:S01]  /*1c60*/  UMOV UR19, 0x10000000 ;  /* 0x1000000000137882 */ /* 0x000fe20000000000 */
[----:B------:R-:W-:Y:S01]  /*1c70*/  UMOV UR12, UR36 ;  /* 0x00000024000c7c82 */ /* 0x000fe20008000000 */
[----:B------:R-:W-:Y:S01]  /*1c80*/  UMOV UR9, UR33 ;  /* 0x0000002100097c82 */ /* 0x000fe20008000000 */
[----:B------:R-:W-:Y:S01]  /*1c90*/  UMOV UR10, UR34 ;  /* 0x00000022000a7c82 */ /* 0x000fe20008000000 */
[----:B------:R1:W-:Y:S01]  /*1ca0*/  UTMALDG.3D.MULTICAST [UR32], [UR16], UR13, desc[UR18] ;  /* 0x00001220100073b4 */ /* 0x0003e2000801180d */
[----:B------:R-:W-:Y:S01]  /*1cb0*/  UIADD3 UR7, UPT, UPT, UR7, 0x1, URZ ;  /* 0x0000000107077890 */ /* 0x000fe2000fffe0ff */
[----:B------:R-:W-:-:S03]  /*1cc0*/  UMOV UR4, UR5 ;  /* 0x0000000500047c82 */ /* 0x000fc60008000000 */
[----:B------:R-:W-:Y:S01]  /*1cd0*/  UISETP.NE.AND UP0, UPT, UR7, UR21, UPT ;  /* 0x000000150700728c */ /* 0x000fe2000bf05270 */
[----:B------:R3:W-:Y:S01]  /*1ce0*/  UTMALDG.3D [UR8], [UR14], desc[UR18] ;  /* 0x000012080e0075b4 */ /* 0x0007e20008011000 */
[----:B-1----:R-:W-:-:S07]  /*1cf0*/  UMOV UR13, UR21 ;  /* 0x00000015000d7c82 */ /* 0x002fce0008000000 */
[----:B---3--:R-:W-:Y:S05]  /*1d00*/  BRA.U UP0, `(.L_x_32) ;  /* 0xfffffffd004c7547 */ /* 0x008fea000b83ffff */
.L_x_26:
[----:B------:R-:W-:Y:S01]  /*1d10*/  ULEA UR4, UR5, UR6, 0x3 ;  /* 0x0000000605047291 */ /* 0x000fe2000f8e18ff */
[----:B-1----:R-:W-:Y:S01]  /*1d20*/  SHF.L.U32 R0, R12, 0x1f, RZ ;  /* 0x0000001f0c007819 */ /* 0x002fe200000006ff */
[----:B------:R-:W-:Y:S01]  /*1d30*/  @!P1 SYNCS.ARRIVE.TRANS64.A1T0 RZ, [UR6+0xa8], RZ ;  /* 0x0000a8ffffff99a7 */ /* 0x000fe20008100006 */
[----:B------:R-:W-:-:S06]  /*1d40*/  UISETP.GT.AND UP0, UPT, UR41, UR40, UPT ;  /* 0x000000282900728c */ /* 0x000fcc000bf04270 */
[----:B--2-4-:R1:W2:Y:S03]  /*1d50*/  SYNCS.PHASECHK.TRANS64.TRYWAIT P0, [UR4+0x40], R0 ;  /* 0x00004000ff0075a7 */ /* 0x0142a60008001104 */
[----:B------:R-:W-:Y:S05]  /*1d60*/  BRA.U !UP0, `(.L_x_33) ;  /* 0x0000000108c07547 */ /* 0x000fea000b800000 */
[----:B------:R-:W-:Y:S01]  /*1d70*/  UIADD3 UR26, UPT, UPT, UR43, UR13, URZ ;  /* 0x0000000d2b1a7290 */ /* 0x000fe2000fffe0ff */
[----:B------:R-:W-:-:S11]  /*1d80*/  UMOV UR4, UR5 ;  /* 0x0000000500047c82 */ /* 0x000fd60008000000 */
.L_x_39:
[----:B------:R-:W-:Y:S01]  /*1d90*/  ULEA UR17, UR4, UR6, 0x3 ;  /* 0x0000000604117291 */ /* 0x000fe2000f8e18ff */
[----:B--2---:R-:W-:Y:S01]  /*1da0*/  @!P3 MOV R2, 0x6000 ;  /* 0x000060000002b802 */ /* 0x004fe20000000f00 */
[----:B--2-4-:R-:W-:Y:S10]  /*1db0*/  @P0 BRA `(.L_x_34) ;  /* 0x00000000000c0947 */ /* 0x014ff40003800000 */
[----:B------:R-:W-:-:S04]  /*1dc0*/  SHF.L.U32 R3, R12, 0x1f, RZ ;  /* 0x0000001f0c037819 */ /* 0x000fc800000006ff */
[----:B------:R-:W2:Y:S02]  /*1dd0*/  SYNCS.PHASECHK.TRANS64.TRYWAIT P0, [UR17+0x40], R3 ;  /* 0x00004003ff0075a7 */ /* 0x000ea40008001111 */
[----:B--2---:R-:W-:Y:S05]  /*1de0*/  @!P0 BRA `(.L_x_35) ;  /* 0x0000005c00948947 */ /* 0x004fea0003800000 */
.L_x_34:
[----:B------:R2:W-:Y:S01]  /*1df0*/  @!P3 SYNCS.ARRIVE.TRANS64 RZ, [UR17], R2 ;  /* 0x00000002ffffb9a7 */ /* 0x0005e20008000011 */
[----:B------:R-:W-:-:S04]  /*1e00*/  ULOP3.LUT UR5, UR25, 0x2, URZ, 0xfc, !UPT ;  /* 0x0000000219057892 */ /* 0x000fc8000f8efcff */
[----:B------:R-:W-:-:S09]  /*1e10*/  UISETP.NE.AND UP0, UPT, UR5, 0x2, UPT ;  /* 0x000000020500788c */ /* 0x000fd2000bf05270 */
[----:B------:R-:W-:Y:S05]  /*1e20*/  BRA.U UP0, `(.L_x_36) ;  /* 0x0000000100047547 */ /* 0x000fea000b800000 */
[----:B------:R-:W-:Y:S05]  /*1e30*/  BPT.TRAP 0x1 ;  /* 0x000000040000795c */ /* 0x000fea0000300000 */
.L_x_36:
[----:B------:R-:W-:Y:S04]  /*1e40*/  BSSY.RECONVERGENT B0, `(.L_x_37) ;  /* 0x0000003000007945 */ /* 0x000fe80003800200 */
[----:B------:R-:W-:Y:S05]  /*1e50*/  @P2 BRA `(.L_x_38) ;  /* 0x0000000000042947 */ /* 0x000fea0003800000 */
[----:B------:R-:W-:Y:S05]  /*1e60*/  BPT.TRAP 0x1 ;  /* 0x000000040000795c */ /* 0x000fea0000300000 */
.L_x_38:
[----:B------:R-:W-:Y:S05]  /*1e70*/  BSYNC.RECONVERGENT B0 ;  /* 0x0000000000007941 */ /* 0x000fea0003800200 */
.L_x_37:
[----:B------:R-:W-:Y:S02]  /*1e80*/  UIADD3 UR5, UPT, UPT, UR4, 0x1, URZ ;  /* 0x0000000104057890 */ /* 0x000fe4000fffe0ff */
[----:B------:R-:W-:Y:S02]  /*1e90*/  ULEA UR16, UR4, UR24, 0xd ;  /* 0x0000001804107291 */ /* 0x000fe4000f8e68ff */
[----:B------:R-:W-:Y:S02]  /*1ea0*/  UISETP.NE.AND UP0, UPT, UR5, 0x8, UPT ;  /* 0x000000080500788c */ /* 0x000fe4000bf05270 */
[----:B------:R-:W-:Y:S02]  /*1eb0*/  UIADD3 UR22, UP1, UPT, UR28, 0x80, URZ ;  /* 0x000000801c167890 */ /* 0x000fe4000ff3e0ff */
[----:B------:R-:W-:Y:S02]  /*1ec0*/  USEL UR8, URZ, 0x1, UP0 ;  /* 0x00000001ff087887 */ /* 0x000fe40008000000 */
[----:B------:R-:W-:-:S02]  /*1ed0*/  USEL UR5, UR5, URZ, UP0 ;  /* 0x000000ff05057287 */ /* 0x000fc40008000000 */
[----:B------:R-:W-:Y:S02]  /*1ee0*/  UIADD3 UR14, UP0, UPT, UR28, 0x180, URZ ;  /* 0x000001801c0e7890 */ /* 0x000fe4000ff1e0ff */
[----:B------:R-:W-:Y:S01]  /*1ef0*/  LOP3.LUT R12, R12, UR8, RZ, 0x3c, !PT ;  /* 0x000000080c0c7c12 */ /* 0x000fe2000f8e3cff */
[----:B------:R-:W-:Y:S02]  /*1f00*/  ULEA UR7, UR5, UR6, 0x3 ;  /* 0x0000000605077291 */ /* 0x000fe4000f8e18ff */
[----:B------:R-:W-:Y:S01]  /*1f10*/  ULEA UR8, UR4, UR6, 0xe ;  /* 0x0000000604087291 */ /* 0x000fe2000f8e70ff */
[----:B-1----:R-:W-:Y:S01]  /*1f20*/  SHF.L.U32 R0, R12, 0x1f, RZ ;  /* 0x0000001f0c007819 */ /* 0x002fe200000006ff */
[----:B------:R-:W-:Y:S02]  /*1f30*/  USHF.L.U32 UR18, UR13, 0x7, URZ ;  /* 0x000000070d127899 */ /* 0x000fe400080006ff */
[----:B------:R-:W-:Y:S02]  /*1f40*/  UIADD3 UR16, UPT, UPT, UR6, 0x4400, UR16 ;  /* 0x0000440006107890 */ /* 0x000fe4000fffe010 */
[----:B------:R-:W-:Y:S01]  /*1f50*/  UIADD3.X UR23, UPT, UPT, URZ, UR29, URZ, UP1, !UPT ;  /* 0x0000001dff177290 */ /* 0x000fe20008ffe4ff */
[----:B------:R3:W4:Y:S01]  /*1f60*/  SYNCS.PHASECHK.TRANS64.TRYWAIT P0, [UR7+0x40], R0 ;  /* 0x00004000ff0075a7 */ /* 0x0007220008001107 */
[----:B------:R-:W-:-:S02]  /*1f70*/  UIADD3 UR8, UPT, UPT, UR8, 0x14400, URZ ;  /* 0x0001440008087890 */ /* 0x000fc4000fffe0ff */
[----:B------:R-:W-:Y:S01]  /*1f80*/  UIADD3.X UR15, UPT, UPT, URZ, UR29, URZ, UP0, !UPT ;  /* 0x0000001dff0f7290 */ /* 0x000fe200087fe4ff */
[----:B------:R-:W-:Y:S01]  /*1f90*/  UMOV UR7, 0x30000 ;  /* 0x0003000000077882 */ /* 0x000fe20000000000 */
[----:B------:R-:W-:Y:S01]  /*1fa0*/  UMOV UR30, 0x0 ;  /* 0x00000000001e7882 */ /* 0x000fe20000000000 */
[----:B------:R-:W-:Y:S01]  /*1fb0*/  UMOV UR31, 0x10000000 ;  /* 0x10000000001f7882 */ /* 0x000fe20000000000 */
[----:B------:R-:W-:Y:S01]  /*1fc0*/  UMOV UR19, UR35 ;  /* 0x0000002300137c82 */ /* 0x000fe20008000000 */
[----:B------:R-:W-:Y:S01]  /*1fd0*/  UMOV UR20, UR36 ;  /* 0x0000002400147c82 */ /* 0x000fe20008000000 */
[----:B------:R-:W-:Y:S01]  /*1fe0*/  UMOV UR12, UR36 ;  /* 0x00000024000c7c82 */ /* 0x000fe20008000000 */
[----:B------:R-:W-:Y:S01]  /*1ff0*/  UMOV UR9, UR17 ;  /* 0x0000001100097c82 */ /* 0x000fe20008000000 */
[----:B------:R-:W-:Y:S01]  /*2000*/  UMOV UR10, UR18 ;  /* 0x00000012000a7c82 */ /* 0x000fe20008000000 */
[----:B------:R3:W-:Y:S01]  /*2010*/  UTMALDG.3D.MULTICAST [UR16], [UR22], UR7, desc[UR30] ;  /* 0x00001e10160073b4 */ /* 0x0007e20008011807 */
[----:B------:R-:W-:Y:S01]  /*2020*/  UIADD3 UR13, UPT, UPT, UR13, 0x1, URZ ;  /* 0x000000010d0d7890 */ /* 0x000fe2000fffe0ff */
[----:B------:R-:W-:-:S03]  /*2030*/  UMOV UR4, UR5 ;  /* 0x0000000500047c82 */ /* 0x000fc60008000000 */
[----:B------:R-:W-:Y:S01]  /*2040*/  UISETP.NE.AND UP0, UPT, UR13, UR26, UPT ;  /* 0x0000001a0d00728c */ /* 0x000fe2000bf05270 */
[----:B------:R3:W-:Y:S08]  /*2050*/  UTMALDG.3D [UR8], [UR14], desc[UR30] ;  /* 0x00001e080e0075b4 */ /* 0x0007f00008011000 */
[----:B---3--:R-:W-:Y:S05]  /*2060*/  BRA.U UP0, `(.L_x_39) ;  /* 0xfffffffd00487547 */ /* 0x008fea000b83ffff */
.L_x_33:
[C---:B------:R-:W-:Y:S01]  /*2070*/  LEA R3, R11.reuse, UR6, 0x3 ;  /* 0x000000060b037c11 */ /* 0x040fe2000f8e18ff */
[----:B------:R-:W-:Y:S01]  /*2080*/  NOP ;  /* 0x0000000000007918 */ /* 0x000fe20000000000 */
[----:B-1----:R-:W-:Y:S02]  /*2090*/  SHF.L.U32 R0, R10, 0x1f, RZ ;  /* 0x0000001f0a007819 */ /* 0x002fe400000006ff */
[----:B------:R-:W-:Y:S02]  /*20a0*/  LEA R4, R11, UR6, 0x4 ;  /* 0x000000060b047c11 */ /* 0x000fe4000f8e20ff */
[----:B--2-4-:R-:W1:Y:S02]  /*20b0*/  SYNCS.PHASECHK.TRANS64.TRYWAIT P0, [R3+URZ+0xb0], R0 ;  /* 0x0000b000030075a7 */ /* 0x014e6400080011ff */
[----:B-1----:R-:W-:Y:S05]  /*20c0*/  @!P0 BRA `(.L_x_40) ;  /* 0x0000005800f48947 */ /* 0x002fea0003800000 */
.L_x_120:
[----:B------:R-:W2:Y:S01]  /*20d0*/  LDS.128 R4, [R4+0x140] ;  /* 0x0001400004047984 */ /* 0x000ea20000000c00 */
[----:B------:R-:W-:Y:S01]  /*20e0*/  UISETP.GE.AND UP0, UPT, UR42, 0x1, UPT ;  /* 0x000000012a00788c */ /* 0x000fe2000bf06270 */
[----:B------:R-:W-:Y:S01]  /*20f0*/  @!PT LDS RZ, [RZ] ;  /* 0x00000000fffff984 */ /* 0x000fe20000000800 */
[----:B------:R-:W-:Y:S01]  /*2100*/  @!PT LDS RZ, [RZ] ;  /* 0x00000000fffff984 */ /* 0x000fe20000000800 */
[----:B------:R-:W-:Y:S01]  /*2110*/  @!PT LDS RZ, [RZ] ;  /* 0x00000000fffff984 */ /* 0x000fe20000000800 */
[----:B------:R-:W-:Y:S01]  /*2120*/  @!PT LDS RZ, [RZ] ;  /* 0x00000000fffff984 */ /* 0x000fe20000000800 */
[----:B------:R3:W-:Y:S06]  /*2130*/  MEMBAR.ALL.CTA ;  /* 0x0000000000007992 */ /* 0x0007ec0000008000 */
[----:B---3--:R-:W3:Y:S01]  /*2140*/  FENCE.VIEW.ASYNC.S ;  /* 0x00000000000073c6 */ /* 0x008ee20000000000 */
[----:B--2---:R-:W-:-:S13]  /*2150*/  LOP3.LUT P0, RZ, R6, 0x1, RZ, 0xc0, !PT ;  /* 0x0000000106ff7812 */ /* 0x004fda000780c0ff */
[----:B---3--:R-:W-:Y:S01]  /*2160*/  VOTEU.ANY UP1, P0 ;  /* 0x0000000000ff7886 */ /* 0x008fe20000020100 */
[----:B------:R-:W-:-:S13]  /*2170*/  PLOP3.LUT P0, PT, PT, PT, UP1, 0x80, 0x8 ;  /* 0x000000000008781c */ /* 0x000fda0003f0f018 */
[----:B-1----:R-:W-:Y:S02]  /*2180*/  @P0 LOP3.LUT R0, R5, 0xffff, RZ, 0xc0, !PT ;  /* 0x0000ffff05000812 */ /* 0x002fe400078ec0ff */
[----:B------:R-:W-:Y:S02]  /*2190*/  @P0 MOV R2, R4 ;  /* 0x0000000400020202 */ /* 0x000fe40000000f00 */
[----:B------:R-:W-:Y:S01]  /*21a0*/  @P0 R2UR UR7, R0 ;  /* 0x00000000000702ca */ /* 0x000fe200000e0000 */
[----:B------:R-:W-:Y:S01]  /*21b0*/  VIADD R0, R3, 0xc0 ;  /* 0x000000c003007836 */ /* 0x000fe20000000000 */
[----:B------:R-:W-:Y:S02]  /*21c0*/  @P0 SHF.R.U32.HI R4, RZ, 0x10, R5 ;  /* 0x00000010ff040819 */ /* 0x000fe40000011605 */
[----:B------:R-:W-:Y:S02]  /*21d0*/  @P0 R2UR UR8, R2 ;  /* 0x00000000020802ca */ /* 0x000fe400000e0000 */
[----:B------:R-:W-:-:S02]  /*21e0*/  PRMT R0, RZ, 0x654, R0 ;  /* 0x00000654ff007816 */ /* 0x000fc40000000000 */
[----:B------:R-:W-:Y:S02]  /*21f0*/  @P0 R2UR UR4, R4 ;  /* 0x00000000040402ca */ /* 0x000fe400000e0000 */
[----:B------:R1:W-:Y:S03]  /*2200*/  SYNCS.ARRIVE.TRANS64.RED.A1T0 RZ, [R0+URZ], RZ ;  /* 0x000000ff00ff79a7 */ /* 0x0003e600081004ff */
[----:B------:R-:W-:-:S04]  /*2210*/  @UP1 UMOV UR27, UR7 ;  /* 0x00000007001b1c82 */ /* 0x000fc80008000000 */
[----:B------:R-:W-:-:S04]  /*2220*/  @UP1 UMOV UR37, UR8 ;  /* 0x0000000800251c82 */ /* 0x000fc80008000000 */
[----:B------:R-:W-:Y:S01]  /*2230*/  @UP1 UMOV UR36, UR4 ;  /* 0x0000000400241c82 */ /* 0x000fe20008000000 */
[----:B------:R-:W-:Y:S05]  /*2240*/  BRA.U !UP0, `(.L_x_41) ;  /* 0x0000000108d47547 */ /* 0x000fea000b800000 */
[----:B------:R-:W2:Y:S01]  /*2250*/  LDCU.128 UR12, c[0x0][0xb10] ;  /* 0x00016200ff0c77ac */ /* 0x000ea20008000c00 */
[----:B------:R-:W3:Y:S01]  /*2260*/  LDCU UR26, c[0x0][0xb20] ;  /* 0x00016400ff1a77ac */ /* 0x000ee20008000800 */
[----:B------:R-:W4:Y:S01]  /*2270*/  LDCU UR20, c[0x0][0xb0c] ;  /* 0x00016180ff1477ac */ /* 0x000f220008000800 */
[----:B------:R-:W1:Y:S01]  /*2280*/  LDCU.64 UR10, c[0x0][0xb28] ;  /* 0x00016500ff0a77ac */ /* 0x000e620008000a00 */
[----:B------:R-:W-:Y:S02]  /*2290*/  UISETP.NE.AND UP3, UPT, UR42, 0x1, UPT ;  /* 0x000000012a00788c */ /* 0x000fe4000bf65270 */
[----:B--2---:R-:W-:Y:S02]  /*22a0*/  UIMAD.WIDE.U32 UR16, UR38, UR15, URZ ;  /* 0x0000000f261072a5 */ /* 0x004fe4000f8e00ff */
[----:B------:R-:W-:Y:S02]  /*22b0*/  UIMAD.WIDE.U32 UR8, UR39, UR12, URZ ;  /* 0x0000000c270872a5 */ /* 0x000fe4000f8e00ff */
[----:B------:R-:W-:-:S02]  /*22c0*/  UISETP.NE.AND UP0, UPT, UR14, 0x1, UPT ;  /* 0x000000010e00788c */ /* 0x000fc4000bf05270 */
[----:B------:R-:W-:Y:S01]  /*22d0*/  UIMAD.WIDE.U32 UR22, UR27, UR15, URZ ;  /* 0x0000000f1b1672a5 */ /* 0x000fe2000f8e00ff */
[----:B------:R-:W-:Y:S02]  /*22e0*/  UMOV UR16, UR17 ;  /* 0x0000001100107c82 */ /* 0x000fe40008000000 */
[----:B------:R-:W-:Y:S01]  /*22f0*/  UMOV UR8, UR9 ;  /* 0x0000000900087c82 */ /* 0x000fe20008000000 */
[----:B---3--:R-:W-:Y:S02]  /*2300*/  USHF.R.U32.HI UR16, URZ, UR26, UR16 ;  /* 0x0000001aff107299 */ /* 0x008fe40008011610 */
[----:B----4-:R-:W-:Y:S02]  /*2310*/  UISETP.NE.AND UP2, UPT, UR20, 0x1, UPT ;  /* 0x000000011400788c */ /* 0x010fe4000bf45270 */
[----:B------:R-:W-:Y:S02]  /*2320*/  USHF.R.U32.HI UR8, URZ, UR13, UR8 ;  /* 0x0000000dff087299 */ /* 0x000fe40008011608 */
[----:B------:R-:W-:-:S02]  /*2330*/  USEL UR7, UR38, UR16, !UP0 ;  /* 0x0000001026077287 */ /* 0x000fc4000c000000 */
[----:B------:R-:W-:Y:S02]  /*2340*/  USEL UR8, UR39, UR8, !UP2 ;  /* 0x0000000827087287 */ /* 0x000fe4000d000000 */
[----:B-1----:R-:W-:Y:S01]  /*2350*/  UIMAD.WIDE.U32 UR16, UR7, UR10, URZ ;  /* 0x0000000a071072a5 */ /* 0x002fe2000f8e00ff */
[----:B------:R-:W-:Y:S01]  /*2360*/  UMOV UR4, UR23 ;  /* 0x0000001700047c82 */ /* 0x000fe20008000000 */
[----:B------:R-:W-:Y:S02]  /*2370*/  UIMAD.WIDE.U32 UR18, UR37, UR12, URZ ;  /* 0x0000000c251272a5 */ /* 0x000fe4000f8e00ff */
[----:B------:R-:W-:-:S03]  /*2380*/  UIMAD.WIDE.U32 UR22, UR8, UR10, URZ ;  /* 0x0000000a081672a5 */ /* 0x000fc6000f8e00ff */
[----:B------:R-:W-:Y:S01]  /*2390*/  UMOV UR16, UR17 ;  /* 0x0000001100107c82 */ /* 0x000fe20008000000 */
[----:B------:R-:W-:Y:S02]  /*23a0*/  USHF.R.U32.HI UR4, URZ, UR26, UR4 ;  /* 0x0000001aff047299 */ /* 0x000fe40008011604 */
[----:B------:R-:W-:Y:S01]  /*23b0*/  @UP3 USHF.R.U32.HI UR7, URZ, UR11, UR16 ;  /* 0x0000000bff073299 */ /* 0x000fe20008011610 */
[----:B------:R-:W-:Y:S01]  /*23c0*/  UMOV UR18, UR19 ;  /* 0x0000001300127c82 */ /* 0x000fe20008000000 */
[----:B------:R-:W-:Y:S01]  /*23d0*/  UMOV UR22, UR23 ;  /* 0x0000001700167c82 */ /* 0x000fe20008000000 */
[----:B------:R-:W-:Y:S02]  /*23e0*/  USHF.R.U32.HI UR13, URZ, UR13, UR18 ;  /* 0x0000000dff0d7299 */ /* 0x000fe40008011612 */
[----:B------:R-:W-:Y:S02]  /*23f0*/  USEL UR4, UR27, UR4, !UP0 ;  /* 0x000000041b047287 */ /* 0x000fe4000c000000 */
[----:B------:R-:W-:-:S02]  /*2400*/  @UP3 USHF.R.U32.HI UR8, URZ, UR11, UR22 ;  /* 0x0000000bff083299 */ /* 0x000fc40008011616 */
[----:B------:R-:W-:Y:S02]  /*2410*/  UIMAD UR9, UR42, UR7, URZ ;  /* 0x000000072a0972a4 */ /* 0x000fe4000f8e02ff */
[----:B------:R-:W-:Y:S02]  /*2420*/  USEL UR7, UR37, UR13, !UP2 ;  /* 0x0000000d25077287 */ /* 0x000fe4000d000000 */
[----:B------:R-:W-:Y:S02]  /*2430*/  UIMAD UR12, UR42, UR8, URZ ;  /* 0x000000082a0c72a4 */ /* 0x000fe4000f8e02ff */
[----:B------:R-:W-:Y:S02]  /*2440*/  UISETP.GE.AND UP0, UPT, UR4, UR9, UPT ;  /* 0x000000090400728c */ /* 0x000fe4000bf06270 */
[----:B------:R-:W-:Y:S02]  /*2450*/  UIMAD.WIDE.U32 UR16, UR4, UR10, URZ ;  /* 0x0000000a041072a5 */ /* 0x000fe4000f8e00ff */
[----:B------:R-:W-:-:S02]  /*2460*/  UISETP.GE.OR UP0, UPT, UR7, UR12, UP0 ;  /* 0x0000000c0700728c */ /* 0x000fc40008706670 */
        /* <DEDUP_REMOVED lines=19> */
.L_x_41:
[----:B------:R-:W2:Y:S02]  /*25a0*/  LDCU UR4, c[0x0][0xb30] ;  /* 0x00016600ff0477ac */ /* 0x000ea40008000800 */
[----:B--2---:R-:W-:-:S09]  /*25b0*/  UISETP.NE.AND UP0, UPT, UR4, 0x1, UPT ;  /* 0x000000010400788c */ /* 0x004fd2000bf05270 */
[----:B------:R-:W-:Y:S05]  /*25c0*/  BRA.U UP0, `(.L_x_42) ;  /* 0x0000000100447547 */ /* 0x000fea000b800000 */
[----:B------:R-:W2:Y:S01]  /*25d0*/  LDCU.128 UR12, c[0x0][0xb10] ;  /* 0x00016200ff0c77ac */ /* 0x000ea20008000c00 */
[----:B------:R-:W3:Y:S01]  /*25e0*/  LDCU UR16, c[0x0][0xb0c] ;  /* 0x00016180ff1077ac */ /* 0x000ee20008000800 */
[----:B------:R-:W4:Y:S01]  /*25f0*/  LDCU UR17, c[0x0][0xb20] ;  /* 0x00016400ff1177ac */ /* 0x000f220008000800 */
[----:B--2---:R-:W-:Y:S02]  /*2600*/  UIMAD.WIDE.U32 UR10, UR37, UR12, URZ ;  /* 0x0000000c250a72a5 */ /* 0x004fe4000f8e00ff */
[----:B------:R-:W-:Y:S02]  /*2610*/  UIMAD.WIDE.U32 UR8, UR27, UR15, URZ ;  /* 0x0000000f1b0872a5 */ /* 0x000fe4000f8e00ff */
[----:B---3--:R-:W-:Y:S02]  /*2620*/  UISETP.NE.AND UP2, UPT, UR16, 0x1, UPT ;  /* 0x000000011000788c */ /* 0x008fe4000bf45270 */
[----:B------:R-:W-:Y:S01]  /*2630*/  UISETP.NE.AND UP0, UPT, UR14, 0x1, UPT ;  /* 0x000000010e00788c */ /* 0x000fe2000bf05270 */
[----:B------:R-:W-:-:S02]  /*2640*/  UMOV UR7, UR11 ;  /* 0x0000000b00077c82 */ /* 0x000fc40008000000 */
[----:B------:R-:W-:Y:S01]  /*2650*/  UMOV UR4, UR9 ;  /* 0x0000000900047c82 */ /* 0x000fe20008000000 */
[----:B------:R-:W-:Y:S02]  /*2660*/  USHF.R.U32.HI UR7, URZ, UR13, UR7 ;  /* 0x0000000dff077299 */ /* 0x000fe40008011607 */
[----:B----4-:R-:W-:Y:S02]  /*2670*/  USHF.R.U32.HI UR4, URZ, UR17, UR4 ;  /* 0x00000011ff047299 */ /* 0x010fe40008011604 */
[----:B------:R-:W-:Y:S02]  /*2680*/  USEL UR7, UR37, UR7, !UP2 ;  /* 0x0000000725077287 */ /* 0x000fe4000d000000 */
[----:B------:R-:W-:-:S04]  /*2690*/  USEL UR4, UR27, UR4, !UP0 ;  /* 0x000000041b047287 */ /* 0x000fc8000c000000 */
[----:B------:R-:W-:Y:S02]  /*26a0*/  UIADD3 UR8, UPT, UPT, UR7, -UR4, URZ ;  /* 0x8000000407087290 */ /* 0x000fe4000fffe0ff */
[----:B------:R-:W-:Y:S02]  /*26b0*/  UIADD3 UR4, UPT, UPT, -UR7, UR4, URZ ;  /* 0x0000000407047290 */ /* 0x000fe4000fffe1ff */
[----:B------:R-:W-:Y:S02]  /*26c0*/  UIMAD UR27, UR8, UR14, UR27 ;  /* 0x0000000e081b72a4 */ /* 0x000fe4000f8e021b */
[----:B------:R-:W-:-:S12]  /*26d0*/  UIMAD UR37, UR4, UR16, UR37 ;  /* 0x00000010042572a4 */ /* 0x000fd8000f8e0225 */
.L_x_42:
[----:B------:R-:W-:Y:S01]  /*26e0*/  VIADD R11, R11, 0x1 ;  /* 0x000000010b0b7836 */ /* 0x000fe20000000000 */
[----:B------:R-:W-:Y:S01]  /*26f0*/  R2UR UR4, R76 ;  /* 0x000000004c0472ca */ /* 0x000fe200000e0000 */
[----:B------:R-:W-:Y:S01]  /*2700*/  UIADD3 UR20, UPT, UPT, UR27, UR63, URZ ;  /* 0x0000003f1b147290 */ /* 0x000fe2000fffe0ff */
[----:B------:R-:W-:Y:S02]  /*2710*/  PLOP3.LUT P1, PT, PT, PT, PT, 0x80, 0x8 ;  /* 0x000000000008781c */ /* 0x000fe40003f2f070 */
[----:B------:R-:W-:-:S04]  /*2720*/  ISETP.NE.AND P0, PT, R11, 0x2, PT ;  /* 0x000000020b00780c */ /* 0x000fc80003f05270 */
[----:B-1----:R-:W-:Y:S02]  /*2730*/  SEL R0, RZ, 0x1, P0 ;  /* 0x00000001ff007807 */ /* 0x002fe40000000000 */
[----:B------:R-:W-:Y:S02]  /*2740*/  SEL R11, R11, RZ, P0 ;  /* 0x000000ff0b0b7207 */ /* 0x000fe40000000000 */
[----:B------:R-:W-:Y:S01]  /*2750*/  LOP3.LUT R10, R10, R0, RZ, 0x3c, !PT ;  /* 0x000000000a0a7212 */ /* 0x000fe200078e3cff */
[----:B------:R-:W-:Y:S01]  /*2760*/  UIADD3 UR16, UPT, UPT, UR37, UR4, URZ ;  /* 0x0000000425107290 */ /* 0x000fe2000fffe0ff */
[----:B------:R-:W-:Y:S11]  /*2770*/  BRA.U UP1, `(.L_x_43) ;  /* 0xfffffff101407547 */ /* 0x000ff6000b83ffff */
[----:B------:R-:W-:Y:S01]  /*2780*/  UIADD3 UR7, UPT, UPT, UR6, 0x40, URZ ;  /* 0x0000004006077890 */ /* 0x000fe2000fffe0ff */
[----:B------:R-:W-:-:S03]  /*2790*/  SHF.L.U32 R2, R12, 0x1f, RZ ;  /* 0x0000001f0c027819 */ /* 0x000fc600000006ff */
[----:B------:R-:W-:-:S09]  /*27a0*/  ULEA UR4, UR5, UR7, 0x3 ;  /* 0x0000000705047291 */ /* 0x000fd2000f8e18ff */
[----:B------:R-:W1:Y:S02]  /*27b0*/  SYNCS.PHASECHK.TRANS64.TRYWAIT P0, [UR4], R2 ;  /* 0x00000002ff0075a7 */ /* 0x000e640008001104 */
[----:B-1----:R-:W-:Y:S05]  /*27c0*/  @!P0 BRA `(.L_x_44) ;  /* 0x0000005400488947 */ /* 0x002fea0003800000 */
.L_x_122:
[----:B------:R-:W-:-:S04]  /*27d0*/  UIADD3 UR4, UPT, UPT, UR5, 0x1, URZ ;  /* 0x0000000105047890 */ /* 0x000fc8000fffe0ff */
[----:B------:R-:W-:-:S04]  /*27e0*/  UISETP.NE.AND UP0, UPT, UR4, 0x8, UPT ;  /* 0x000000080400788c */ /* 0x000fc8000bf05270 */
[----:B------:R-:W-:Y:S02]  /*27f0*/  USEL UR6, URZ, 0x1, UP0 ;  /* 0x00000001ff067887 */ /* 0x000fe40008000000 */
[----:B------:R-:W-:-:S04]  /*2800*/  USEL UR4, UR4, URZ, UP0 ;  /* 0x000000ff04047287 */ /* 0x000fc80008000000 */
[----:B------:R-:W-:Y:S01]  /*2810*/  ULEA UR5, UR4, UR7, 0x3 ;  /* 0x0000000704057291 */ /* 0x000fe2000f8e18ff */
[----:B-1----:R-:W-:-:S04]  /*2820*/  LOP3.LUT R2, R12, UR6, RZ, 0x3c, !PT ;  /* 0x000000060c027c12 */ /* 0x002fc8000f8e3cff */
[----:B------:R-:W-:-:S04]  /*2830*/  SHF.L.U32 R3, R2, 0x1f, RZ ;  /* 0x0000001f02037819 */ /* 0x000fc800000006ff */
[----:B------:R-:W1:Y:S02]  /*2840*/  SYNCS.PHASECHK.TRANS64.TRYWAIT P0, [UR5], R3 ;  /* 0x00000003ff0075a7 */ /* 0x000e640008001105 */
[----:B-1----:R-:W-:Y:S05]  /*2850*/  @!P0 BRA `(.L_x_45) ;  /* 0x00000054003c8947 */ /* 0x002fea0003800000 */
.L_x_124:
[----:B------:R-:W-:-:S04]  /*2860*/  UIADD3 UR4, UPT, UPT, UR4, 0x1, URZ ;  /* 0x0000000104047890 */ /* 0x000fc8000fffe0ff */
[----:B------:R-:W-:-:S04]  /*2870*/  UISETP.NE.AND UP0, UPT, UR4, 0x8, UPT ;  /* 0x000000080400788c */ /* 0x000fc8000bf05270 */
[----:B------:R-:W-:Y:S02]  /*2880*/  USEL UR6, URZ, 0x1, UP0 ;  /* 0x00000001ff067887 */ /* 0x000fe40008000000 */
[----:B------:R-:W-:-:S04]  /*2890*/  USEL UR4, UR4, URZ, UP0 ;  /* 0x000000ff04047287 */ /* 0x000fc80008000000 */
[----:B------:R-:W-:Y:S01]  /*28a0*/  ULEA UR5, UR4, UR7, 0x3 ;  /* 0x0000000704057291 */ /* 0x000fe2000f8e18ff */
[----:B------:R-:W-:-:S04]  /*28b0*/  LOP3.LUT R2, R2, UR6, RZ, 0x3c, !PT ;  /* 0x0000000602027c12 */ /* 0x000fc8000f8e3cff */
[----:B-1----:R-:W-:-:S04]  /*28c0*/  SHF.L.U32 R3, R2, 0x1f, RZ ;  /* 0x0000001f02037819 */ /* 0x002fc800000006ff */
[----:B------:R-:W1:Y:S02]  /*28d0*/  SYNCS.PHASECHK.TRANS64.TRYWAIT P0, [UR5], R3 ;  /* 0x00000003ff0075a7 */ /* 0x000e640008001105 */
[----:B-1----:R-:W-:Y:S05]  /*28e0*/  @!P0 BRA `(.L_x_46) ;  /* 0x0000005400308947 */ /* 0x002fea0003800000 */
.L_x_126:
        /* <DEDUP_REMOVED lines=9> */
.L_x_128:
        /* <DEDUP_REMOVED lines=9> */
.L_x_130:
        /* <DEDUP_REMOVED lines=9> */
.L_x_132:
        /* <DEDUP_REMOVED lines=9> */
.L_x_134:
[----:B------:R-:W-:-:S04]  /*2b30*/  UIADD3 UR4, UPT, UPT, UR4, 0x1, URZ ;  /* 0x0000000104047890 */ /* 0x000fc8000fffe0ff */
[----:B------:R-:W-:-:S04]  /*2b40*/  UISETP.NE.AND UP0, UPT, UR4, 0x8, UPT ;  /* 0x000000080400788c */ /* 0x000fc8000bf05270 */
[----:B------:R-:W-:Y:S02]  /*2b50*/  USEL UR5, URZ, 0x1, UP0 ;  /* 0x00000001ff057887 */ /* 0x000fe40008000000 */
[----:B------:R-:W-:-:S04]  /*2b60*/  USEL UR4, UR4, URZ, UP0 ;  /* 0x000000ff04047287 */ /* 0x000fc80008000000 */
[----:B------:R-:W-:Y:S01]  /*2b70*/  ULEA UR4, UR4, UR7, 0x3 ;  /* 0x0000000704047291 */ /* 0x000fe2000f8e18ff */
[----:B------:R-:W-:-:S04]  /*2b80*/  LOP3.LUT R2, R2, UR5, RZ, 0x3c, !PT ;  /* 0x0000000502027c12 */ /* 0x000fc8000f8e3cff */
[----:B------:R-:W-:Y:S01]  /*2b90*/  SHF.L.U32 R2, R2, 0x1f, RZ ;  /* 0x0000001f02027819 */ /* 0x000fe200000006ff */
[----:B-1----:R-:W-:-:S07]  /*2ba0*/  IMAD.U32 R0, RZ, RZ, UR4 ;  /* 0x00000004ff007e24 */ /* 0x002fce000f8e00ff */
.L_x_51:
[----:B-1----:R1:W2:Y:S02]  /*2bb0*/  SYNCS.PHASECHK.TRANS64.TRYWAIT P0, [R0+URZ], R2 ;  /* 0x00000002000075a7 */ /* 0x0022a400080011ff */
[----:B--2---:R-:W-:Y:S05]  /*2bc0*/  @!P0 NANOSLEEP.SYNCS 0x989680 ;  /* 0x009896800000895d */ /* 0x004fea0003900000 */
[----:B------:R-:W2:Y:S02]  /*2bd0*/  @!P0 SYNCS.PHASECHK.TRANS64 P0, [R0+URZ], R2 ;  /* 0x00000002000085a7 */ /* 0x000ea400080010ff */
[----:B--2---:R-:W-:Y:S05]  /*2be0*/  @P0 EXIT ;  /* 0x000000000000094d */ /* 0x004fea0003800000 */
[----:B------:R-:W-:Y:S05]  /*2bf0*/  BRA `(.L_x_51) ;  /* 0xfffffffc00ec7947 */ /* 0x000fea000383ffff */
.L_x_23:
[----:B------:R-:W-:-:S04]  /*2c00*/  UISETP.NE.AND UP0, UPT, UR45, URZ, UPT ;  /* 0x000000ff2d00728c */ /* 0x000fc8000bf05270 */
[----:B------:R-:W-:-:S09]  /*2c10*/  UISETP.NE.OR UP0, UPT, UR17, 0x1, UP0 ;  /* 0x000000011100788c */ /* 0x000fd20008705670 */
[----:B------:R-:W-:Y:S05]  /*2c20*/  BRA.U UP0, `(.L_x_52) ;  /* 0x0000000500487547 */ /* 0x000fea000b800000 */
[----:B------:R-:W-:Y:S01]  /*2c30*/  ISETP.GE.U32.AND P2, PT, R0, 0x2, PT ;  /* 0x000000020000780c */ /* 0x000fe20003f46070 */
[----:B------:R-:W-:Y:S01]  /*2c40*/  IMAD.MOV.U32 R12, RZ, RZ, 0x1 ;  /* 0x00000001ff0c7424 */ /* 0x000fe200078e00ff */
[----:B------:R-:W-:Y:S02]  /*2c50*/  CS2R R10, SRZ ;  /* 0x00000000000a7805 */ /* 0x000fe4000001ff00 */
[----:B------:R-:W-:Y:S01]  /*2c60*/  CS2R R8, SRZ ;  /* 0x0000000000087805 */ /* 0x000fe2000001ff00 */
[----:B------:R-:W-:Y:S01]  /*2c70*/  UMOV UR6, 0x400 ;  /* 0x0000040000067882 */ /* 0x000fe20000000000 */
[----:B------:R-:W-:Y:S01]  /*2c80*/  UMOV UR5, URZ ;  /* 0x000000ff00057c82 */ /* 0x000fe20008000000 */
[----:B------:R-:W-:-:S12]  /*2c90*/  ULEA UR6, UR45, UR6, 0x18 ;  /* 0x000000062d067291 */ /* 0x000fd8000f8ec0ff */
.L_x_56:
[----:B------:R-:W-:Y:S02]  /*2ca0*/  LEA R2, R8, UR6, 0x3 ;  /* 0x0000000608027c11 */ /* 0x000fe4000f8e18ff */
[----:B------:R-:W-:-:S03]  /*2cb0*/  SHF.L.U32 R4, R9, 0x1f, RZ ;  /* 0x0000001f09047819 */ /* 0x000fc600000006ff */
[----:B------:R-:W-:Y:S01]  /*2cc0*/  VIADD R5, R2, 0x120 ;  /* 0x0000012002057836 */ /* 0x000fe20000000000 */
[----:B------:R-:W1:Y:S02]  /*2cd0*/  SYNCS.PHASECHK.TRANS64.TRYWAIT P0, [R2+URZ+0x110], R4 ;  /* 0x00011004020075a7 */ /* 0x000e6400080011ff */
[----:B-1----:R-:W-:Y:S05]  /*2ce0*/  @!P0 BRA `(.L_x_53) ;  /* 0x0000005000a88947 */ /* 0x002fea0003800000 */
.L_x_135:
[----:B------:R-:W-:Y:S01]  /*2cf0*/  ULEA UR4, UR5, UR6, 0x3 ;  /* 0x0000000605047291 */ /* 0x000fe2000f8e18ff */
[----:B-1----:R-:W-:Y:S01]  /*2d00*/  PRMT R2, RZ, 0x654, R5 ;  /* 0x00000654ff027816 */ /* 0x002fe20000000005 */
[----:B------:R-:W-:Y:S01]  /*2d10*/  @!P2 IMAD.MOV.U32 R4, RZ, RZ, 0x10 ;  /* 0x00000010ff04a424 */ /* 0x000fe200078e00ff */
[----:B------:R-:W-:Y:S01]  /*2d20*/  SHF.L.U32 R5, R12, 0x1f, RZ ;  /* 0x0000001f0c057819 */ /* 0x000fe200000006ff */
[----:B------:R-:W-:Y:S01]  /*2d30*/  UIADD3 UR7, UPT, UPT, UR4, 0xb0, URZ ;  /* 0x000000b004077890 */ /* 0x000fe2000fffe0ff */
[----:B------:R1:W-:Y:S05]  /*2d40*/  SYNCS.ARRIVE.TRANS64.RED.A1T0 RZ, [R2+URZ], RZ ;  /* 0x000000ff02ff79a7 */ /* 0x0003ea00081004ff */
[----:B------:R-:W-:Y:S01]  /*2d50*/  IMAD.U32 R6, RZ, RZ, UR7 ;  /* 0x00000007ff067e24 */ /* 0x000fe2000f8e00ff */
[----:B------:R-:W2:Y:S04]  /*2d60*/  SYNCS.PHASECHK.TRANS64.TRYWAIT P0, [UR4+0xc0], R5 ;  /* 0x0000c005ff0075a7 */ /* 0x000ea80008001104 */
[----:B------:R-:W-:Y:S01]  /*2d70*/  PRMT R6, R0, 0x654, R6 ;  /* 0x0000065400067816 */ /* 0x000fe20000000006 */
[----:B-12---:R-:W-:Y:S06]  /*2d80*/  @!P0 BRA `(.L_x_54) ;  /* 0x0000005000948947 */ /* 0x006fec0003800000 */
.L_x_137:
[----:B------:R-:W-:Y:S01]  /*2d90*/  ULEA UR8, UR5, UR6, 0x4 ;  /* 0x0000000605087291 */ /* 0x000fe2000f8e20ff */
[----:B------:R-:W-:Y:S01]  /*2da0*/  SEL R3, R6, R3, !P2 ;  /* 0x0000000306037207 */ /* 0x000fe20005000000 */
[----:B------:R-:W-:Y:S01]  /*2db0*/  UIADD3 UR9, UPT, UPT, UR4, 0xb0, URZ ;  /* 0x000000b004097890 */ /* 0x000fe2000fffe0ff */
[----:B-1----:R-:W-:Y:S01]  /*2dc0*/  LEA R2, R11, UR6, 0x3 ;  /* 0x000000060b027c11 */ /* 0x002fe2000f8e18ff */
[----:B------:R-:W-:Y:S01]  /*2dd0*/  UIADD3 UR8, UPT, UPT, UR8, 0x140, URZ ;  /* 0x0000014008087890 */ /* 0x000fe2000fffe0ff */
[----:B------:R1:W-:Y:S01]  /*2de0*/  @!P2 SYNCS.ARRIVE.TRANS64.RED RZ, [R3+URZ], R4 ;  /* 0x0000000403ffa9a7 */ /* 0x0003e200080004ff */
[----:B------:R-:W-:Y:S01]  /*2df0*/  UIADD3 UR4, UPT, UPT, UR5, 0x1, URZ ;  /* 0x0000000105047890 */ /* 0x000fe2000fffe0ff */
[----:B------:R-:W-:-:S03]  /*2e00*/  VIADD R8, R8, 0x1 ;  /* 0x0000000108087836 */ /* 0x000fc60000000000 */
[----:B------:R-:W-:Y:S02]  /*2e10*/  UISETP.NE.AND UP0, UPT, UR4, 0x2, UPT ;  /* 0x000000020400788c */ /* 0x000fe4000bf05270 */
[----:B------:R-:W-:Y:S01]  /*2e20*/  ISETP.NE.AND P0, PT, R8, 0x2, PT ;  /* 0x000000020800780c */ /* 0x000fe20003f05270 */
[----:B------:R-:W-:Y:S06]  /*2e30*/  UGETNEXTWORKID.BROADCAST [UR8], [UR9] ;  /* 0x00000000080073ca */ /* 0x000fec0008000100 */
[----:B------:R-:W-:Y:S02]  /*2e40*/  USEL UR7, URZ, 0x1, UP0 ;  /* 0x00000001ff077887 */ /* 0x000fe40008000000 */
[----:B------:R-:W-:-:S04]  /*2e50*/  USEL UR5, UR4, URZ, UP0 ;  /* 0x000000ff04057287 */ /* 0x000fc80008000000 */
[----:B------:R-:W-:Y:S02]  /*2e60*/  LOP3.LUT R12, R12, UR7, RZ, 0x3c, !PT ;  /* 0x000000070c0c7c12 */ /* 0x000fe4000f8e3cff */
[----:B-1----:R-:W-:-:S04]  /*2e70*/  SHF.L.U32 R4, R10, 0x1f, RZ ;  /* 0x0000001f0a047819 */ /* 0x002fc800000006ff */
[----:B------:R-:W1:Y:S02]  /*2e80*/  SYNCS.PHASECHK.TRANS64.TRYWAIT P1, [R2+URZ+0xb0], R4 ;  /* 0x0000b004020075a7 */ /* 0x000e6400080211ff */
[----:B-1----:R-:W-:Y:S05]  /*2e90*/  @!P1 BRA `(.L_x_55) ;  /* 0x0000005000689947 */ /* 0x002fea0003800000 */
.L_x_138:
[C---:B-1----:R-:W-:Y:S01]  /*2ea0*/  LEA R4, R11.reuse, UR6, 0x4 ;  /* 0x000000060b047c11 */ /* 0x042fe2000f8e20ff */
[----:B------:R-:W-:Y:S01]  /*2eb0*/  VIADD R2, R2, 0xc0 ;  /* 0x000000c002027836 */ /* 0x000fe20000000000 */
[----:B------:R-:W-:Y:S01]  /*2ec0*/  SEL R8, R8, RZ, P0 ;  /* 0x000000ff08087207 */ /* 0x000fe20000000000 */
[----:B------:R-:W-:-:S03]  /*2ed0*/  VIADD R11, R11, 0x1 ;  /* 0x000000010b0b7836 */ /* 0x000fc60000000000 */
[----:B------:R-:W1:Y:S01]  /*2ee0*/  LDS.128 R4, [R4+0x140] ;  /* 0x0001400004047984 */ /* 0x000e620000000c00 */
[----:B------:R-:W-:Y:S02]  /*2ef0*/  PRMT R2, RZ, 0x654, R2 ;  /* 0x00000654ff027816 */ /* 0x000fe40000000002 */
[C---:B------:R-:W-:Y:S01]  /*2f00*/  ISETP.NE.AND P1, PT, R11.reuse, 0x2, PT ;  /* 0x000000020b00780c */ /* 0x040fe20003f25270 */
[----:B------:R-:W-:Y:S01]  /*2f10*/  @!PT LDS RZ, [RZ] ;  /* 0x00000000fffff984 */ /* 0x000fe20000000800 */
[----:B------:R-:W-:Y:S01]  /*2f20*/  @!PT LDS RZ, [RZ] ;  /* 0x00000000fffff984 */ /* 0x000fe20000000800 */
[----:B------:R-:W-:Y:S01]  /*2f30*/  @!PT LDS RZ, [RZ] ;  /* 0x00000000fffff984 */ /* 0x000fe20000000800 */
[----:B------:R-:W-:Y:S01]  /*2f40*/  @!PT LDS RZ, [RZ] ;  /* 0x00000000fffff984 */ /* 0x000fe20000000800 */
[----:B------:R2:W-:Y:S06]  /*2f50*/  MEMBAR.ALL.CTA ;  /* 0x0000000000007992 */ /* 0x0005ec0000008000 */
[----:B--2---:R-:W2:Y:S01]  /*2f60*/  FENCE.VIEW.ASYNC.S ;  /* 0x00000000000073c6 */ /* 0x004ea20000000000 */
[----:B------:R-:W-:Y:S01]  /*2f70*/  SEL R11, R11, RZ, P1 ;  /* 0x000000ff0b0b7207 */ /* 0x000fe20000800000 */
[----:B--2---:R2:W-:Y:S01]  /*2f80*/  SYNCS.ARRIVE.TRANS64.RED.A1T0 RZ, [R2+URZ], RZ ;  /* 0x000000ff02ff79a7 */ /* 0x0045e200081004ff */
[----:B-1----:R-:W-:-:S02]  /*2f90*/  LOP3.LUT P3, RZ, R6, 0x1, RZ, 0xc0, !PT ;  /* 0x0000000106ff7812 */ /* 0x002fc4000786c0ff */
[----:B------:R-:W-:-:S04]  /*2fa0*/  SEL R4, RZ, 0x1, P1 ;  /* 0x00000001ff047807 */ /* 0x000fc80000800000 */
[----:B------:R-:W-:Y:S02]  /*2fb0*/  LOP3.LUT R10, R10, R4, RZ, 0x3c, !PT ;  /* 0x000000040a0a7212 */ /* 0x000fe400078e3cff */
[----:B--2---:R-:W-:-:S04]  /*2fc0*/  SEL R2, RZ, 0x1, P0 ;  /* 0x00000001ff027807 */ /* 0x004fc80000000000 */
[----:B------:R-:W-:Y:S01]  /*2fd0*/  LOP3.LUT R9, R9, R2, RZ, 0x3c, !PT ;  /* 0x0000000209097212 */ /* 0x000fe200078e3cff */
[----:B------:R-:W-:Y:S06]  /*2fe0*/  @P3 BRA `(.L_x_56) ;  /* 0xfffffffc002c3947 */ /* 0x000fec000383ffff */
[----:B------:R-:W-:Y:S01]  /*2ff0*/  ULEA UR4, UR5, UR6, 0x3 ;  /* 0x0000000605047291 */ /* 0x000fe2000f8e18ff */
[----:B------:R-:W-:-:S08]  /*3000*/  SHF.L.U32 R2, R12, 0x1f, RZ ;  /* 0x0000001f0c027819 */ /* 0x000fd000000006ff */
[----:B------:R-:W1:Y:S02]  /*3010*/  SYNCS.PHASECHK.TRANS64 P0, [UR4+0xc0], R2 ;  /* 0x0000c002ff0075a7 */ /* 0x000e640008001004 */
[----:B-1----:R-:W-:Y:S05]  /*3020*/  @P0 BRA `(.L_x_57) ;  /* 0x0000000000080947 */ /* 0x002fea0003800000 */
[----:B------:R-:W1:Y:S02]  /*3030*/  SYNCS.PHASECHK.TRANS64.TRYWAIT P0, [UR4+0xc0], R2 ;  /* 0x0000c002ff0075a7 */ /* 0x000e640008001104 */
[----:B-1----:R-:W-:Y:S05]  /*3040*/  @!P0 BRA `(.L_x_58) ;  /* 0x0000005000108947 */ /* 0x002fea0003800000 */
.L_x_57:
[----:B------:R-:W-:-:S04]  /*3050*/  UIADD3 UR7, UPT, UPT, UR5, 0x1, URZ ;  /* 0x0000000105077890 */ /* 0x000fc8000fffe0ff */
[----:B------:R-:W-:-:S04]  /*3060*/  UISETP.NE.AND UP0, UPT, UR7, 0x2, UPT ;  /* 0x000000020700788c */ /* 0x000fc8000bf05270 */
[----:B------:R-:W-:Y:S02]  /*3070*/  USEL UR8, URZ, 0x1, UP0 ;  /* 0x00000001ff087887 */ /* 0x000fe40008000000 */
[----:B------:R-:W-:-:S04]  /*3080*/  USEL UR7, UR7, URZ, UP0 ;  /* 0x000000ff07077287 */ /* 0x000fc80008000000 */
[----:B------:R-:W-:Y:S01]  /*3090*/  ULEA UR7, UR7, UR6, 0x3 ;  /* 0x0000000607077291 */ /* 0x000fe2000f8e18ff */
[----:B-1----:R-:W-:-:S04]  /*30a0*/  LOP3.LUT R2, R12, UR8, RZ, 0x3c, !PT ;  /* 0x000000080c027c12 */ /* 0x002fc8000f8e3cff */
[----:B------:R-:W-:-:S04]  /*30b0*/  SHF.L.U32 R0, R2, 0x1f, RZ ;  /* 0x0000001f02007819 */ /* 0x000fc800000006ff */
[----:B------:R-:W1:Y:S02]  /*30c0*/  SYNCS.PHASECHK.TRANS64 P0, [UR7+0xc0], R0 ;  /* 0x0000c000ff0075a7 */ /* 0x000e640008001007 */
[----:B-1----:R-:W-:Y:S05]  /*30d0*/  @P0 EXIT ;  /* 0x000000000000094d */ /* 0x002fea0003800000 */
[----:B------:R-:W-:Y:S02]  /*30e0*/  SHF.L.U32 R2, R2, 0x1f, RZ ;  /* 0x0000001f02027819 */ /* 0x000fe400000006ff */
[----:B------:R-:W-:-:S07]  /*30f0*/  MOV R0, UR7 ;  /* 0x0000000700007c02 */ /* 0x000fce0008000f00 */
.L_x_59:
[----:B-1----:R1:W2:Y:S02]  /*3100*/  SYNCS.PHASECHK.TRANS64.TRYWAIT P0, [R0+URZ+0xc0], R2 ;  /* 0x0000c002000075a7 */ /* 0x0022a400080011ff */
[----:B--2---:R-:W-:Y:S05]  /*3110*/  @!P0 NANOSLEEP.SYNCS 0x989680 ;  /* 0x009896800000895d */ /* 0x004fea0003900000 */
[----:B------:R-:W2:Y:S02]  /*3120*/  @!P0 SYNCS.PHASECHK.TRANS64 P0, [R0+URZ+0xc0], R2 ;  /* 0x0000c002000085a7 */ /* 0x000ea400080010ff */
[----:B--2---:R-:W-:Y:S05]  /*3130*/  @P0 EXIT ;  /* 0x000000000000094d */ /* 0x004fea0003800000 */
[----:B------:R-:W-:Y:S05]  /*3140*/  BRA `(.L_x_59) ;  /* 0xfffffffc00ec7947 */ /* 0x000fea000383ffff */
.L_x_52:
[----:B------:R-:W-:Y:S05]  /*3150*/  BRA.U UP4, `(.L_x_60) ;  /* 0x0000000d04d47547 */ /* 0x000fea000b800000 */
[----:B------:R-:W-:Y:S01]  /*3160*/  UMOV UR4, 0x40 ;  /* 0x0000004000047882 */ /* 0x000fe20000000000 */
[----:B------:R-:W-:Y:S01]  /*3170*/  NOP ;  /* 0x0000000000007918 */ /* 0x000fe20000000000 */
[----:B------:R-:W-:Y:S01]  /*3180*/  ULEA UR5, UR45, UR4, 0x18 ;  /* 0x000000042d057291 */ /* 0x000fe2000f8ec0ff */
[----:B------:R-:W-:Y:S02]  /*3190*/  UMOV UR6, 0x400 ;  /* 0x0000040000067882 */ /* 0x000fe40000000000 */
[----:B------:R-:W-:-:S06]  /*31a0*/  ULEA UR6, UR45, UR6, 0x18 ;  /* 0x000000062d067291 */ /* 0x000fcc000f8ec0ff */
[----:B------:R-:W1:Y:S02]  /*31b0*/  LDS.U8 R0, [UR5+0x1c] ;  /* 0x00001c05ff007984 */ /* 0x000e640008000000 */
[----:B-1----:R-:W-:-:S13]  /*31c0*/  ISETP.NE.AND P0, PT, R0, RZ, PT ;  /* 0x000000ff0000720c */ /* 0x002fda0003f05270 */
[----:B------:R-:W-:Y:S05]  /*31d0*/  @P0 BRA `(.L_x_61) ;  /* 0x0000000000580947 */ /* 0x000fea0003800000 */
[----:B------:R-:W-:-:S13]  /*31e0*/  ELECT P0, URZ, PT ;  /* 0x0000000000ff782f */ /* 0x000fda0003800000 */
[----:B------:R-:W-:Y:S05]  /*31f0*/  @!P0 BRA `(.L_x_62) ;  /* 0x0000000000608947 */ /* 0x000fea0003800000 */
[----:B------:R-:W-:Y:S01]  /*3200*/  UMOV UR4, 0x10 ;  /* 0x0000001000047882 */ /* 0x000fe20000000000 */
[----:B------:R-:W-:Y:S01]  /*3210*/  HFMA2 R0, -RZ, RZ, 0, 5.9604644775390625e-08 ;  /* 0x00000001ff007431 */ /* 0x000fe200000001ff */
[----:B------:R-:W-:-:S03]  /*3220*/  MOV R3, 0xffff ;  /* 0x0000ffff00037802 */ /* 0x000fc60000000f00 */
[----:B------:R-:W-:Y:S04]  /*3230*/  DEPBAR.LE SB1, 0x36 ;  /* 0x00009d800000791a */ /* 0x000fe80000000000 */
[----:B------:R-:W1:Y:S02]  /*3240*/  UTCATOMSWS.FIND_AND_SET.ALIGN UP0, UR4, UR4 ;  /* 0x00000004000475e3 */ /* 0x000e640008000800 */
[----:B-1----:R-:W-:Y:S01]  /*3250*/  MOV R4, UR4 ;  /* 0x0000000400047c02 */ /* 0x002fe20008000f00 */
[----:B------:R-:W-:Y:S06]  /*3260*/  BRA.U UP0, `(.L_x_63) ;  /* 0x0000000100187547 */ /* 0x000fec000b800000 */
.L_x_64:
[----:B------:R-:W-:Y:S05]  /*3270*/  NANOSLEEP 0x64 ;  /* 0x000000640000795d */ /* 0x000fea0003800000 */
[----:B------:R-:W-:-:S05]  /*3280*/  UMOV UR4, 0x10 ;  /* 0x0000001000047882 */ /* 0x000fca0000000000 */
[----:B------:R-:W-:Y:S04]  /*3290*/  DEPBAR.LE SB1, 0x36 ;  /* 0x00009d800000791a */ /* 0x000fe80000000000 */
[----:B------:R-:W1:Y:S02]  /*32a0*/  UTCATOMSWS.FIND_AND_SET.ALIGN UP0, UR4, UR4 ;  /* 0x00000004000475e3 */ /* 0x000e640008000800 */
[----:B-1----:R-:W-:Y:S01]  /*32b0*/  MOV R4, UR4 ;  /* 0x0000000400047c02 */ /* 0x002fe20008000f00 */
[----:B------:R-:W-:Y:S05]  /*32c0*/  BRA.U !UP0, `(.L_x_64) ;  /* 0xfffffffd08e87547 */ /* 0x000fea000b83ffff */
.L_x_63:
[-C--:B------:R-:W-:Y:S02]  /*32d0*/  SHF.L.U32 R3, R3, R4.reuse, RZ ;  /* 0x0000000403037219 */ /* 0x080fe400000006ff */
[----:B------:R-:W-:Y:S01]  /*32e0*/  SHF.L.U32 R0, R0, R4, RZ ;  /* 0x0000000400007219 */ /* 0x000fe200000006ff */
[----:B------:R-:W-:Y:S02]  /*32f0*/  IMAD.SHL.U32 R4, R4, 0x20, RZ ;  /* 0x0000002004047824 */ /* 0x000fe400078e00ff */
[----:B------:R1:W-:Y:S04]  /*3300*/  ATOMS.OR RZ, [UR5+0x14], R3 ;  /* 0x00001403ffff798c */ /* 0x0003e8000b000005 */
[----:B------:R1:W-:Y:S04]  /*3310*/  ATOMS.OR RZ, [UR5+0x18], R0 ;  /* 0x00001800ffff798c */ /* 0x0003e8000b000005 */
[----:B------:R1:W-:Y:S01]  /*3320*/  STS [UR6+0x160], R4 ;  /* 0x00016004ff007988 */ /* 0x0003e20008000806 */
[----:B------:R-:W-:Y:S05]  /*3330*/  BRA `(.L_x_62) ;  /* 0x0000000000107947 */ /* 0x000fea0003800000 */
.L_x_61:
[----:B------:R-:W-:Y:S02]  /*3340*/  MOV R0, 0xffffffff ;  /* 0xffffffff00007802 */ /* 0x000fe40000000f00 */
[----:B------:R-:W-:-:S03]  /*3350*/  MOV R4, 0x3380 ;  /* 0x0000338000047802 */ /* 0x000fc60000000f00 */
[----:B------:R1:W-:Y:S04]  /*3360*/  STS [UR6+0x160], R0 ;  /* 0x00016000ff007988 */ /* 0x0003e80008000806 */
[----:B-1---5:R-:W-:Y:S05]  /*3370*/  CALL.REL.NOINC `($__internal_1_$__cuda_sm10x_tcgen05_guardrail_trap_phase_invalid_during_alloc) ;  /* 0x0000005000d07944 */ /* 0x022fea0003c00000 */
.L_x_62:
[----:B------:R-:W-:Y:S05]  /*3380*/  WARPSYNC.ALL ;  /* 0x0000000000007948 */ /* 0x000fea0003800000 */
[----:B------:R-:W2:Y:S01]  /*3390*/  S2UR UR4, SR_CgaCtaId ;  /* 0x00000000000479c3 */ /* 0x000ea20000008800 */
[----:B------:R-:W-:Y:S01]  /*33a0*/  UMOV UR26, 0x400 ;  /* 0x00000400001a7882 */ /* 0x000fe20000000000 */
[----:B------:R-:W-:-:S06]  /*33b0*/  NOP ;  /* 0x0000000000007918 */ /* 0x000fcc0000000000 */
[----:B------:R-:W-:Y:S06]  /*33c0*/  BAR.ARV 0x6, 0xa0 ;  /* 0x0182800000007b1d */ /* 0x000fec0000002000 */
[----:B------:R-:W3:Y:S01]  /*33d0*/  LDCU UR5, c[0x0][0x38c] ;  /* 0x00007180ff0577ac */ /* 0x000ee20008000800 */
[----:B------:R-:W-:Y:S01]  /*33e0*/  LOP3.LUT R2, R2, 0xffff, RZ, 0xc0, !PT ;  /* 0x0000ffff02027812 */ /* 0x000fe200078ec0ff */
[----:B------:R-:W-:Y:S01]  /*33f0*/  IMAD.MOV.U32 R11, RZ, RZ, 0x1 ;  /* 0x00000001ff0b7424 */ /* 0x000fe200078e00ff */
[----:B------:R-:W-:Y:S01]  /*3400*/  CS2R R8, SRZ ;  /* 0x0000000000087805 */ /* 0x000fe2000001ff00 */
[----:B------:R-:W4:Y:S01]  /*3410*/  LDCU UR7, c[0x0][0x38c] ;  /* 0x00007180ff0777ac */ /* 0x000f220008000800 */
[----:B------:R-:W-:Y:S01]  /*3420*/  R2UR UR27, R2 ;  /* 0x00000000021b72ca */ /* 0x000fe200000e0000 */
[----:B------:R-:W-:Y:S01]  /*3430*/  IMAD.MOV.U32 R10, RZ, RZ, RZ ;  /* 0x000000ffff0a7224 */ /* 0x000fe200078e00ff */
[----:B------:R-:W-:Y:S01]  /*3440*/  UMOV UR30, URZ ;  /* 0x000000ff001e7c82 */ /* 0x000fe20008000000 */
[----:B------:R-:W-:Y:S01]  /*3450*/  UMOV UR24, URZ ;  /* 0x000000ff00187c82 */ /* 0x000fe20008000000 */
[----:B--2---:R-:W-:Y:S01]  /*3460*/  ULEA UR26, UR4, UR26, 0x18 ;  /* 0x0000001a041a7291 */ /* 0x004fe2000f8ec0ff */
[----:B------:R-:W-:Y:S01]  /*3470*/  UMOV UR38, 0x0 ;  /* 0x0000000000267882 */ /* 0x000fe20000000000 */
[----:B------:R-:W-:-:S02]  /*3480*/  UMOV UR39, 0x42004a0 ;  /* 0x042004a000277882 */ /* 0x000fc40000000000 */
[----:B------:R-:W-:Y:S02]  /*3490*/  UIADD3 UR4, UPT, UPT, UR26, 0x4400, URZ ;  /* 0x000044001a047890 */ /* 0x000fe4000fffe0ff */
[----:B------:R-:W-:Y:S02]  /*34a0*/  UIADD3 UR6, UPT, UPT, UR26, 0x14400, URZ ;  /* 0x000144001a067890 */ /* 0x000fe4000fffe0ff */
[----:B---3--:R-:W-:Y:S01]  /*34b0*/  UIADD3 UR5, UPT, UPT, UR5, 0x7f, URZ ;  /* 0x0000007f05057890 */ /* 0x008fe2000fffe0ff */
[----:B-1----:R-:W1:Y:S01]  /*34c0*/  LDS R0, [UR26+0x160] ;  /* 0x0001601aff007984 */ /* 0x002e620008000800 */
[----:B------:R-:W-:Y:S01]  /*34d0*/  UMOV UR36, 0x0 ;  /* 0x0000000000247882 */ /* 0x000fe20000000000 */
[----:B------:R-:W-:Y:S01]  /*34e0*/  UMOV UR37, 0x42004a0 ;  /* 0x042004a000257882 */ /* 0x000fe20000000000 */
[----:B------:R-:W-:Y:S02]  /*34f0*/  USHF.R.S32.HI UR40, URZ, 0x1f, UR5 ;  /* 0x0000001fff287899 */ /* 0x000fe40008011405 */
[----:B----4-:R-:W-:-:S02]  /*3500*/  UISETP.GE.AND UP4, UPT, UR7, 0x1, UPT ;  /* 0x000000010700788c */ /* 0x010fc4000bf86270 */
[----:B------:R-:W-:Y:S02]  /*3510*/  ULEA.HI UR40, UR40, UR5, URZ, 0x7 ;  /* 0x0000000528287291 */ /* 0x000fe4000f8f38ff */
[----:B------:R-:W-:Y:S02]  /*3520*/  USHF.R.U32.HI UR5, URZ, 0x4, UR4 ;  /* 0x00000004ff057899 */ /* 0x000fe40008011604 */
[----:B------:R-:W-:Y:S02]  /*3530*/  USHF.R.S32.HI UR40, URZ, 0x7, UR40 ;  /* 0x00000007ff287899 */ /* 0x000fe40008011428 */
[----:B------:R-:W-:Y:S02]  /*3540*/  USHF.R.U32.HI UR4, URZ, 0x4, UR6 ;  /* 0x00000004ff047899 */ /* 0x000fe40008011606 */
[----:B------:R-:W-:Y:S02]  /*3550*/  UISETP.LT.AND UP0, UPT, UR40, 0x1, UPT ;  /* 0x000000012800788c */ /* 0x000fe4000bf01270 */
[----:B------:R-:W-:-:S02]  /*3560*/  ULOP3.LUT UR5, UR5, 0x3fff, URZ, 0xc0, !UPT ;  /* 0x00003fff05057892 */ /* 0x000fc4000f8ec0ff */
[----:B------:R-:W-:Y:S02]  /*3570*/  ULOP3.LUT UR4, UR4, 0x3fff, URZ, 0xc0, !UPT ;  /* 0x00003fff04047892 */ /* 0x000fe4000f8ec0ff */
[----:B------:R-:W-:Y:S02]  /*3580*/  USEL UR41, UR40, 0x1, !UP0 ;  /* 0x0000000128297887 */ /* 0x000fe4000c000000 */
[----:B------:R-:W-:Y:S02]  /*3590*/  ULOP3.LUT UR28, UR5, 0x10000, URZ, 0xfc, !UPT ;  /* 0x00010000051c7892 */ /* 0x000fe4000f8efcff */
[----:B------:R-:W-:Y:S02]  /*35a0*/  ULOP3.LUT UR29, UR4, 0x10000, URZ, 0xfc, !UPT ;  /* 0x00010000041d7892 */ /* 0x000fe4000f8efcff */
[----:B------:R-:W-:Y:S01]  /*35b0*/  UIADD3 UR41, UPT, UPT, -UR41, URZ, URZ ;  /* 0x000000ff29297290 */ /* 0x000fe2000fffe1ff */
[----:B------:R-:W-:Y:S01]  /*35c0*/  UMOV UR34, 0x0 ;  /* 0x0000000000227882 */ /* 0x000fe20000000000 */
[----:B------:R-:W-:Y:S01]  /*35d0*/  UMOV UR35, 0x42004a0 ;  /* 0x042004a000237882 */ /* 0x000fe20000000000 */
[----:B------:R-:W-:Y:S01]  /*35e0*/  UMOV UR32, 0x0 ;  /* 0x0000000000207882 */ /* 0x000fe20000000000 */
[----:B------:R-:W-:Y:S01]  /*35f0*/  UMOV UR33, 0x42004a0 ;  /* 0x042004a000217882 */ /* 0x000fe20000000000 */
[----:B-1----:R-:W-:-:S15]  /*3600*/  R2UR UR42, R0 ;  /* 0x00000000002a72ca */ /* 0x002fde00000e0000 */
.L_x_71:
[----:B------:R-:W-:Y:S02]  /*3610*/  LEA R0, R10, UR26, 0x3 ;  /* 0x0000001a0a007c11 */ /* 0x000fe4000f8e18ff */
[----:B------:R-:W-:Y:S02]  /*3620*/  SHF.L.U32 R2, R9, 0x1f, RZ ;  /* 0x0000001f09027819 */ /* 0x000fe400000006ff */
[----:B------:R-:W-:Y:S01]  /*3630*/  PLOP3.LUT P0, PT, PT, PT, UP4, 0x80, 0x8 ;  /* 0x000000000008781c */ /* 0x000fe20003f0f048 */
[----:B------:R-:W-:Y:S01]  /*3640*/  VIADD R3, R0, 0xc0 ;  /* 0x000000c000037836 */ /* 0x000fe20000000000 */
[----:B-1----:R-:W1:Y:S02]  /*3650*/  SYNCS.PHASECHK.TRANS64.TRYWAIT P1, [R0+URZ+0xb0], R2 ;  /* 0x0000b002000075a7 */ /* 0x002e6400080211ff */
[----:B-1-3--:R-:W-:Y:S09]  /*3660*/  @!P1 BRA `(.L_x_65) ;  /* 0x0000004800a09947 */ /* 0x00aff20003800000 */
.L_x_140:
[----:B------:R-:W-:Y:S01]  /*3670*/  LEA R4, R10, UR26, 0x4 ;  /* 0x0000001a0a047c11 */ /* 0x000fe2000f8e20ff */
[----:B------:R-:W-:Y:S01]  /*3680*/  @UP4 ULEA UR4, UR24, UR26, 0x3 ;  /* 0x0000001a18044291 */ /* 0x000fe2000f8e18ff */
[----:B------:R-:W-:Y:S01]  /*3690*/  PLOP3.LUT P2, PT, PT, PT, PT, 0x80, 0x8 ;  /* 0x000000000008781c */ /* 0x000fe20003f4f070 */
[----:B------:R-:W-:Y:S01]  /*36a0*/  ULEA UR31, UR30, UR26, 0x3 ;  /* 0x0000001a1e1f7291 */ /* 0x000fe2000f8e18ff */
[----:B------:R-:W-:Y:S02]  /*36b0*/  PRMT R3, RZ, 0x654, R3 ;  /* 0x00000654ff037816 */ /* 0x000fe40000000003 */
[----:B------:R-:W2:Y:S01]  /*36c0*/  LDS.128 R4, [R4+0x140] ;  /* 0x0001400004047984 */ /* 0x000ea20000000c00 */
[----:B-1----:R-:W-:Y:S02]  /*36d0*/  @P0 SHF.L.U32 R2, R8, 0x1f, RZ ;  /* 0x0000001f08020819 */ /* 0x002fe400000006ff */
[----:B------:R-:W-:Y:S01]  /*36e0*/  SHF.L.U32 R0, R11, 0x1f, RZ ;  /* 0x0000001f0b007819 */ /* 0x000fe200000006ff */
[----:B------:R-:W-:Y:S01]  /*36f0*/  @!PT LDS RZ, [RZ] ;  /* 0x00000000fffff984 */ /* 0x000fe20000000800 */
[----:B------:R-:W-:Y:S01]  /*3700*/  @!PT LDS RZ, [RZ] ;  /* 0x00000000fffff984 */ /* 0x000fe20000000800 */
[----:B------:R-:W-:Y:S01]  /*3710*/  @!PT LDS RZ, [RZ] ;  /* 0x00000000fffff984 */ /* 0x000fe20000000800 */
[----:B------:R-:W-:Y:S01]  /*3720*/  @!PT LDS RZ, [RZ] ;  /* 0x00000000fffff984 */ /* 0x000fe20000000800 */
[----:B------:R1:W-:Y:S06]  /*3730*/  MEMBAR.ALL.CTA ;  /* 0x0000000000007992 */ /* 0x0003ec0000008000 */
[----:B-1----:R-:W1:Y:S02]  /*3740*/  FENCE.VIEW.ASYNC.S ;  /* 0x00000000000073c6 */ /* 0x002e640000000000 */
[----:B-1----:R1:W-:Y:S01]  /*3750*/  SYNCS.ARRIVE.TRANS64.RED.A1T0 RZ, [R3+URZ], RZ ;  /* 0x000000ff03ff79a7 */ /* 0x0023e200081004ff */
[----:B------:R1:W3:Y:S01]  /*3760*/  @P0 SYNCS.PHASECHK.TRANS64.TRYWAIT P2, [UR4], R2 ;  /* 0x00000002ff0005a7 */ /* 0x0002e20008041104 */
[----:B------:R-:W-:Y:S01]  /*3770*/  ULEA.HI UR4, UR30, UR30, URZ, 0x1 ;  /* 0x0000001e1e047291 */ /* 0x000fe2000f8f08ff */
[----:B--2---:R-:W-:-:S03]  /*3780*/  LOP3.LUT P1, RZ, R6, 0x1, RZ, 0xc0, !PT ;  /* 0x0000000106ff7812 */ /* 0x004fc6000782c0ff */
[----:B------:R-:W-:Y:S02]  /*3790*/  USHF.L.U32 UR11, UR4, 0x6, URZ ;  /* 0x00000006040b7899 */ /* 0x000fe400080006ff */
[----:B------:R-:W-:Y:S02]  /*37a0*/  ULOP3.LUT UR4, UR4, 0xffe, URZ, 0xc0, !UPT ;  /* 0x00000ffe04047892 */ /* 0x000fe4000f8ec0ff */
[----:B------:R-:W-:Y:S02]  /*37b0*/  ULOP3.LUT UR11, UR11, 0xffffff80, URZ, 0xc0, !UPT ;  /* 0xffffff800b0b7892 */ /* 0x000fe4000f8ec0ff */
[----:B------:R-:W-:Y:S02]  /*37c0*/  UIADD3 UR4, UPT, UPT, -UR4, UR30, URZ ;  /* 0x0000001e04047290 */ /* 0x000fe4000fffe1ff */
[----:B------:R-:W-:Y:S01]  /*37d0*/  UIADD3 UR11, UPT, UPT, UR42, UR11, URZ ;  /* 0x0000000b2a0b7290 */ /* 0x000fe2000fffe0ff */
[----:B------:R-:W2:Y:S03]  /*37e0*/  SYNCS.PHASECHK.TRANS64.TRYWAIT P0, [UR31+0xf0], R0 ;  /* 0x0000f000ff0075a7 */ /* 0x000ea6000800111f */
[----:B------:R-:W-:Y:S01]  /*37f0*/  ULEA UR11, UR4, UR11, 0x14 ;  /* 0x0000000b040b7291 */ /* 0x000fe2000f8ea0ff */
[----:B-123--:R-:W-:Y:S11]  /*3800*/  @!P0 BRA `(.L_x_66) ;  /* 0x00000048004c8947 */ /* 0x00eff60003800000 */
.L_x_142:
[----:B------:R-:W-:Y:S01]  /*3810*/  IADD3 R10, PT, PT, R10, 0x1, RZ ;  /* 0x000000010a0a7810 */ /* 0x000fe20007ffe0ff */
[----:B------:R-:W-:Y:S06]  /*3820*/  BRA.U !UP4, `(.L_x_67) ;  /* 0x000000010cc07547 */ /* 0x000fec000b800000 */
[----:B------:R-:W-:Y:S01]  /*3830*/  UPLOP3.LUT UP2, UPT, UPT, UPT, UPT, 0x40, 0x4 ;  /* 0x000000000004789c */ /* 0x000fe20003f4e870 */
[----:B------:R-:W-:Y:S01]  /*3840*/  UMOV UR23, UR41 ;  /* 0x0000002900177c82 */ /* 0x000fe20008000000 */
[----:B------:R-:W-:Y:S01]  /*3850*/  UMOV UR22, UR40 ;  /* 0x0000002800167c82 */ /* 0x000fe20008000000 */
[----:B------:R-:W-:-:S08]  /*3860*/  UMOV UR10, UR24 ;  /* 0x00000018000a7c82 */ /* 0x000fd00008000000 */
.L_x_70:
[----:B------:R-:W-:Y:S02]  /*3870*/  UIADD3 UR23, UPT, UPT, UR23, 0x1, URZ ;  /* 0x0000000117177890 */ /* 0x000fe4000fffe0ff */
[----:B--2---:R-:W-:Y:S02]  /*3880*/  ULEA UR5, UR10, UR26, 0x3 ;  /* 0x0000001a0a057291 */ /* 0x004fe4000f8e18ff */
[----:B------:R-:W-:Y:S01]  /*3890*/  UISETP.NE.AND UP3, UPT, UR23, URZ, UPT ;  /* 0x000000ff1700728c */ /* 0x000fe2000bf65270 */
[----:B---3--:R-:W-:Y:S10]  /*38a0*/  @P2 BRA `(.L_x_68) ;  /* 0x00000000000c2947 */ /* 0x008ff40003800000 */
[----:B-1----:R-:W-:Y:S04]  /*38b0*/  SHF.L.U32 R2, R8, 0x1f, RZ ;  /* 0x0000001f08027819 */ /* 0x002fe800000006ff */
[----:B------:R-:W1:Y:S02]  /*38c0*/  SYNCS.PHASECHK.TRANS64.TRYWAIT P0, [UR5], R2 ;  /* 0x00000002ff0075a7 */ /* 0x000e640008001105 */
[----:B-1----:R-:W-:Y:S05]  /*38d0*/  @!P0 BRA `(.L_x_69) ;  /* 0x0000004800308947 */ /* 0x002fea0003800000 */
.L_x_68:
[----:B------:R-:W-:Y:S01]  /*38e0*/  UISETP.NE.AND UP0, UPT, UR22, 0x1, UPT ;  /* 0x000000011600788c */ /* 0x000fe2000bf05270 */
[----:B------:R-:W-:Y:S01]  /*38f0*/  PLOP3.LUT P2, PT, PT, PT, PT, 0x80, 0x8 ;  /* 0x000000000008781c */ /* 0x000fe20003f4f070 */
[----:B------:R-:W-:Y:S02]  /*3900*/  UIADD3 UR4, UPT, UPT, UR10, 0x1, URZ ;  /* 0x000000010a047890 */ /* 0x000fe4000fffe0ff */
[----:B------:R-:W-:Y:S02]  /*3910*/  UIADD3 UR25, UPT, UPT, UR5, 0x40, URZ ;  /* 0x0000004005197890 */ /* 0x000fe4000fffe0ff */
[----:B------:R-:W-:Y:S01]  /*3920*/  UISETP.NE.AND UP1, UPT, UR4, 0x8, UPT ;  /* 0x000000080400788c */ /* 0x000fe2000bf25270 */
[----:B------:R-:W-:Y:S01]  /*3930*/  PLOP3.LUT P0, PT, PT, PT, UP0, 0x80, 0x8 ;  /* 0x000000000008781c */ /* 0x000fe20003f0f008 */
[----:B------:R-:W-:Y:S02]  /*3940*/  UIADD3 UR22, UPT, UPT, UR22, -0x1, URZ ;  /* 0xffffffff16167890 */ /* 0x000fe4000fffe0ff */
[----:B------:R-:W-:Y:S02]  /*3950*/  USEL UR6, URZ, 0x1, UP1 ;  /* 0x00000001ff067887 */ /* 0x000fe40008800000 */
[----:B------:R-:W-:Y:S01]  /*3960*/  USEL UR24, UR4, URZ, UP1 ;  /* 0x000000ff04187287 */ /* 0x000fe20008800000 */
[----:B------:R-:W-:Y:S01]  /*3970*/  UMOV UR7, 0x40004040 ;  /* 0x4000404000077882 */ /* 0x000fe20000000000 */
[----:B------:R-:W-:Y:S02]  /*3980*/  UMOV UR5, 0x40004040 ;  /* 0x4000404000057882 */ /* 0x000fe40000000000 */
[----:B------:R-:W-:Y:S01]  /*3990*/  @UP0 ULEA UR4, UR24, UR26, 0x3 ;  /* 0x0000001a18040291 */ /* 0x000fe2000f8e18ff */
[----:B------:R-:W-:Y:S01]  /*39a0*/  LOP3.LUT R8, R8, UR6, RZ, 0x3c, !PT ;  /* 0x0000000608087c12 */ /* 0x000fe2000f8e3cff */
[----:B------:R-:W-:Y:S01]  /*39b0*/  ULEA UR6, UR10, UR29, 0xa ;  /* 0x0000001d0a067291 */ /* 0x000fe2000f8e50ff */
[----:B------:R-:W-:Y:S02]  /*39c0*/  UMOV UR21, 0x40004040 ;  /* 0x4000404000157882 */ /* 0x000fe40000000000 */
[----:B-1----:R-:W-:Y:S01]  /*39d0*/  @P0 SHF.L.U32 R0, R8, 0x1f, RZ ;  /* 0x0000001f08000819 */ /* 0x002fe200000006ff */
[----:B------:R-:W-:Y:S02]  /*39e0*/  UIADD3 UR20, UPT, UPT, UR6, 0x2, URZ ;  /* 0x0000000206147890 */ /* 0x000fe4000fffe0ff */
[----:B------:R-:W-:Y:S01]  /*39f0*/  UIADD3 UR16, UPT, UPT, UR6, 0x4, URZ ;  /* 0x0000000406107890 */ /* 0x000fe2000fffe0ff */
[----:B------:R2:W3:Y:S01]  /*3a00*/  @P0 SYNCS.PHASECHK.TRANS64.TRYWAIT P2, [UR4], R0 ;  /* 0x00000000ff0005a7 */ /* 0x0004e20008041104 */
[----:B------:R-:W-:Y:S02]  /*3a10*/  ULEA UR4, UR10, UR28, 0x9 ;  /* 0x0000001c0a047291 */ /* 0x000fe4000f8e48ff */
[----:B------:R-:W-:Y:S02]  /*3a20*/  UIADD3 UR12, UPT, UPT, UR6, 0x6, URZ ;  /* 0x00000006060c7890 */ /* 0x000fe4000fffe0ff */
[----:B------:R-:W-:Y:S02]  /*3a30*/  UIADD3 UR18, UPT, UPT, UR4, 0x2, URZ ;  /* 0x0000000204127890 */ /* 0x000fe4000fffe0ff */
[----:B------:R-:W-:Y:S02]  /*3a40*/  UIADD3 UR14, UPT, UPT, UR4, 0x4, URZ ;  /* 0x00000004040e7890 */ /* 0x000fe4000fffe0ff */
[----:B------:R-:W-:Y:S01]  /*3a50*/  UIADD3 UR8, UPT, UPT, UR4, 0x6, URZ ;  /* 0x0000000604087890 */ /* 0x000fe2000fffe0ff */
[----:B------:R2:W-:Y:S01]  /*3a60*/  UTCIMMA gdesc[UR4], gdesc[UR6], tmem[UR11], tmem[UR38], idesc[UR39], UP2 ;  /* 0x00ff2606040075ea */ /* 0x0005e2000900010b */
[----:B------:R-:W-:Y:S01]  /*3a70*/  UPLOP3.LUT UP2, UPT, UPT, UPT, UPT, 0x80, 0x8 ;  /* 0x000000000008789c */ /* 0x000fe20003f4f070 */
[----:B------:R-:W-:Y:S01]  /*3a80*/  UMOV UR19, 0x40004040 ;  /* 0x4000404000137882 */ /* 0x000fe20000000000 */
[----:B------:R-:W-:Y:S01]  /*3a90*/  UMOV UR17, 0x40004040 ;  /* 0x4000404000117882 */ /* 0x000fe20000000000 */
[----:B------:R2:W-:Y:S01]  /*3aa0*/  UTCIMMA gdesc[UR18], gdesc[UR20], tmem[UR11], tmem[UR36], idesc[UR37], UPT ;  /* 0x00ff2414120075ea */ /* 0x0005e2000b80010b */
[----:B------:R-:W-:Y:S01]  /*3ab0*/  UMOV UR15, 0x40004040 ;  /* 0x40004040000f7882 */ /* 0x000fe20000000000 */
[----:B------:R-:W-:Y:S01]  /*3ac0*/  UMOV UR13, 0x40004040 ;  /* 0x40004040000d7882 */ /* 0x000fe20000000000 */
[----:B------:R-:W-:Y:S01]  /*3ad0*/  UMOV UR9, 0x40004040 ;  /* 0x4000404000097882 */ /* 0x000fe20000000000 */
[----:B------:R2:W-:Y:S01]  /*3ae0*/  UTCIMMA gdesc[UR14], gdesc[UR16], tmem[UR11], tmem[UR34], idesc[UR35], UPT ;  /* 0x00ff22100e0075ea */ /* 0x0005e2000b80010b */
[----:B------:R2:W-:Y:S01]  /*3af0*/  UTCIMMA gdesc[UR8], gdesc[UR12], tmem[UR11], tmem[UR32], idesc[UR33], UPT ;  /* 0x00ff200c080075ea */ /* 0x0005e2000b80010b */
[----:B------:R2:W-:Y:S01]  /*3b00*/  UTCBAR.MULTICAST [UR25], URZ, UR27 ;  /* 0x000000ff190073e9 */ /* 0x0005e2000800081b */
[----:B------:R-:W-:Y:S01]  /*3b10*/  UMOV UR10, UR24 ;  /* 0x00000018000a7c82 */ /* 0x000fe20008000000 */
[----:B------:R-:W-:Y:S05]  /*3b20*/  BRA.U UP3, `(.L_x_70) ;  /* 0xfffffffd03507547 */ /* 0x000fea000b83ffff */
.L_x_67:
[----:B--2---:R-:W-:Y:S01]  /*3b30*/  UIADD3 UR4, UPT, UPT, UR30, 0x1, URZ ;  /* 0x000000011e047890 */ /* 0x004fe2000fffe0ff */
[C---:B------:R-:W-:Y:S01]  /*3b40*/  ISETP.NE.AND P0, PT, R10.reuse, 0x2, PT ;  /* 0x000000020a00780c */ /* 0x040fe20003f05270 */
[----:B------:R-:W-:Y:S02]  /*3b50*/  UIADD3 UR5, UPT, UPT, UR31, 0xd0, URZ ;  /* 0x000000d01f057890 */ /* 0x000fe4000fffe0ff */
[----:B------:R-:W-:Y:S01]  /*3b60*/  UISETP.NE.AND UP0, UPT, UR4, 0x4, UPT ;  /* 0x000000040400788c */ /* 0x000fe2000bf05270 */
[----:B-1----:R-:W-:Y:S02]  /*3b70*/  SEL R0, RZ, 0x1, P0 ;  /* 0x00000001ff007807 */ /* 0x002fe40000000000 */
[----:B------:R-:W-:Y:S01]  /*3b80*/  SEL R10, R10, RZ, P0 ;  /* 0x000000ff0a0a7207 */ /* 0x000fe20000000000 */
[----:B------:R-:W-:Y:S01]  /*3b90*/  USEL UR6, URZ, 0x1, UP0 ;  /* 0x00000001ff067887 */ /* 0x000fe20008000000 */
[----:B------:R-:W-:Y:S01]  /*3ba0*/  LOP3.LUT R9, R9, R0, RZ, 0x3c, !PT ;  /* 0x0000000009097212 */ /* 0x000fe200078e3cff */
[----:B------:R-:W-:Y:S01]  /*3bb0*/  USEL UR30, UR4, URZ, UP0 ;  /* 0x000000ff041e7287 */ /* 0x000fe20008000000 */
[----:B------:R1:W-:Y:S03]  /*3bc0*/  UTCBAR [UR5], URZ ;  /* 0x000000ff050073e9 */ /* 0x0003e600080000ff */
[----:B------:R-:W-:Y:S01]  /*3bd0*/  LOP3.LUT R11, R11, UR6, RZ, 0x3c, !PT ;  /* 0x000000060b0b7c12 */ /* 0x000fe2000f8e3cff */
[----:B------:R-:W-:Y:S07]  /*3be0*/  @P1 BRA `(.L_x_71) ;  /* 0xfffffff800881947 */ /* 0x000fee000383ffff */
[----:B------:R-:W2:Y:S01]  /*3bf0*/  S2UR UR8, SR_CgaCtaId ;  /* 0x00000000000879c3 */ /* 0x000ea20000008800 */
[----:B------:R-:W-:Y:S01]  /*3c00*/  ELECT P0, URZ, PT ;  /* 0x0000000000ff782f */ /* 0x000fe20003800000 */
[----:B------:R-:W-:Y:S01]  /*3c10*/  IMAD.MOV.U32 R0, RZ, RZ, 0x1 ;  /* 0x00000001ff007424 */ /* 0x000fe200078e00ff */
[----:B------:R-:W-:Y:S01]  /*3c20*/  UIADD3 UR26, UPT, UPT, UR26, 0xf0, URZ ;  /* 0x000000f01a1a7890 */ /* 0x000fe2000fffe0ff */
[----:B------:R-:W-:Y:S01]  /*3c30*/  SHF.L.U32 R2, R11, 0x1f, RZ ;  /* 0x0000001f0b027819 */ /* 0x000fe200000006ff */
[----:B------:R-:W-:-:S03]  /*3c40*/  UMOV UR4, 0x40 ;  /* 0x0000004000047882 */ /* 0x000fc60000000000 */
[----:B------:R-:W-:Y:S01]  /*3c50*/  UVIRTCOUNT.DEALLOC.SMPOOL 0x80 ;  /* 0x000000800000784c */ /* 0x000fe20000000000 */
[----:B--2---:R-:W-:Y:S02]  /*3c60*/  ULEA UR8, UR8, UR4, 0x18 ;  /* 0x0000000408087291 */ /* 0x004fe4000f8ec0ff */
[----:B------:R-:W-:-:S07]  /*3c70*/  ULEA UR4, UR30, UR26, 0x3 ;  /* 0x0000001a1e047291 */ /* 0x000fce000f8e18ff */
[----:B------:R2:W-:Y:S02]  /*3c80*/  @P0 STS.U8 [UR8+0x1c], R0 ;  /* 0x00001c00ff000988 */ /* 0x0005e40008000008 */
[----:B------:R-:W4:Y:S02]  /*3c90*/  SYNCS.PHASECHK.TRANS64.TRYWAIT P0, [UR4], R2 ;  /* 0x00000002ff0075a7 */ /* 0x000f240008001104 */
[----:B--2-4-:R-:W-:Y:S05]  /*3ca0*/  @!P0 BRA `(.L_x_72) ;  /* 0x0000004400548947 */ /* 0x014fea0003800000 */
.L_x_145:
[----:B------:R-:W-:-:S04]  /*3cb0*/  UIADD3 UR4, UPT, UPT, UR30, 0x1, URZ ;  /* 0x000000011e047890 */ /* 0x000fc8000fffe0ff */
[----:B------:R-:W-:-:S04]  /*3cc0*/  UISETP.NE.AND UP0, UPT, UR4, 0x4, UPT ;  /* 0x000000040400788c */ /* 0x000fc8000bf05270 */
[----:B------:R-:W-:Y:S02]  /*3cd0*/  USEL UR6, URZ, 0x1, UP0 ;  /* 0x00000001ff067887 */ /* 0x000fe40008000000 */
[----:B------:R-:W-:-:S04]  /*3ce0*/  USEL UR4, UR4, URZ, UP0 ;  /* 0x000000ff04047287 */ /* 0x000fc80008000000 */
[----:B-1----:R-:W-:Y:S01]  /*3cf0*/  ULEA UR5, UR4, UR26, 0x3 ;  /* 0x0000001a04057291 */ /* 0x002fe2000f8e18ff */
[----:B--2---:R-:W-:-:S04]  /*3d00*/  LOP3.LUT R2, R11, UR6, RZ, 0x3c, !PT ;  /* 0x000000060b027c12 */ /* 0x004fc8000f8e3cff */
[----:B------:R-:W-:-:S04]  /*3d10*/  SHF.L.U32 R3, R2, 0x1f, RZ ;  /* 0x0000001f02037819 */ /* 0x000fc800000006ff */
[----:B------:R-:W1:Y:S02]  /*3d20*/  SYNCS.PHASECHK.TRANS64.TRYWAIT P0, [UR5], R3 ;  /* 0x00000003ff0075a7 */ /* 0x000e640008001105 */
[----:B-1----:R-:W-:Y:S05]  /*3d30*/  @!P0 BRA `(.L_x_73) ;  /* 0x0000004400488947 */ /* 0x002fea0003800000 */
.L_x_147:
        /* <DEDUP_REMOVED lines=9> */
.L_x_149:
[----:B------:R-:W-:-:S04]  /*3dd0*/  UIADD3 UR4, UPT, UPT, UR4, 0x1, URZ ;  /* 0x0000000104047890 */ /* 0x000fc8000fffe0ff */
[----:B------:R-:W-:-:S04]  /*3de0*/  UISETP.NE.AND UP0, UPT, UR4, 0x4, UPT ;  /* 0x000000040400788c */ /* 0x000fc8000bf05270 */
[----:B------:R-:W-:Y:S02]  /*3df0*/  USEL UR5, URZ, 0x1, UP0 ;  /* 0x00000001ff057887 */ /* 0x000fe40008000000 */
[----:B------:R-:W-:-:S04]  /*3e00*/  USEL UR4, UR4, URZ, UP0 ;  /* 0x000000ff04047287 */ /* 0x000fc80008000000 */
[----:B------:R-:W-:Y:S01]  /*3e10*/  ULEA UR4, UR4, UR26, 0x3 ;  /* 0x0000001a04047291 */ /* 0x000fe2000f8e18ff */
[----:B------:R-:W-:-:S04]  /*3e20*/  LOP3.LUT R2, R2, UR5, RZ, 0x3c, !PT ;  /* 0x0000000502027c12 */ /* 0x000fc8000f8e3cff */
[----:B------:R-:W-:-:S04]  /*3e30*/  SHF.L.U32 R2, R2, 0x1f, RZ ;  /* 0x0000001f02027819 */ /* 0x000fc800000006ff */
[----:B------:R-:W2:Y:S02]  /*3e40*/  SYNCS.PHASECHK.TRANS64.TRYWAIT P0, [UR4], R2 ;  /* 0x00000002ff0075a7 */ /* 0x000ea40008001104 */
[----:B--2---:R-:W-:Y:S05]  /*3e50*/  @!P0 BRA `(.L_x_75) ;  /* 0x0000004400308947 */ /* 0x004fea0003800000 */
.L_x_151:
[----:B------:R-:W-:Y:S01]  /*3e60*/  NOP ;  /* 0x0000000000007918 */ /* 0x000fe20000000000 */
[----:B-1----:R-:W1:Y:S01]  /*3e70*/  LDS R0, [UR8+0x14] ;  /* 0x00001408ff007984 */ /* 0x002e620008000800 */
[----:B------:R-:W-:Y:S01]  /*3e80*/  ULOP3.LUT UR4, UR42, 0xffff, URZ, 0xc0, !UPT ;  /* 0x0000ffff2a047892 */ /* 0x000fe2000f8ec0ff */
[----:B------:R-:W-:Y:S01]  /*3e90*/  UMOV UR5, 0xffff ;  /* 0x0000ffff00057882 */ /* 0x000fe20000000000 */
[----:B------:R-:W-:Y:S02]  /*3ea0*/  UMOV UR6, 0x1 ;  /* 0x0000000100067882 */ /* 0x000fe40000000000 */
[----:B------:R-:W-:-:S04]  /*3eb0*/  USHF.R.U32.HI UR4, URZ, 0x5, UR4 ;  /* 0x00000005ff047899 */ /* 0x000fc80008011604 */
[----:B------:R-:W-:Y:S02]  /*3ec0*/  USHF.L.U32 UR5, UR5, UR4, URZ ;  /* 0x0000000405057299 */ /* 0x000fe400080006ff */
[----:B------:R-:W-:-:S04]  /*3ed0*/  USHF.L.U32 UR4, UR6, UR4, URZ ;  /* 0x0000000406047299 */ /* 0x000fc800080006ff */
[----:B-1----:R-:W-:-:S04]  /*3ee0*/  LOP3.LUT R0, R0, UR5, RZ, 0xc0, !PT ;  /* 0x0000000500007c12 */ /* 0x002fc8000f8ec0ff */
[----:B------:R-:W-:-:S13]  /*3ef0*/  ISETP.NE.AND P0, PT, R0, UR5, PT ;  /* 0x0000000500007c0c */ /* 0x000fda000bf05270 */
[----:B------:R-:W-:Y:S05]  /*3f00*/  @P0 BRA `(.L_x_76) ;  /* 0x0000000000580947 */ /* 0x000fea0003800000 */
[----:B------:R-:W1:Y:S02]  /*3f10*/  LDS R0, [UR8+0x18] ;  /* 0x00001808ff007984 */ /* 0x000e640008000800 */
[----:B-1----:R-:W-:-:S04]  /*3f20*/  LOP3.LUT R0, R0, UR4, RZ, 0xc0, !PT ;  /* 0x0000000400007c12 */ /* 0x002fc8000f8ec0ff */
[----:B------:R-:W-:-:S13]  /*3f30*/  ISETP.NE.AND P0, PT, R0, UR4, PT ;  /* 0x0000000400007c0c */ /* 0x000fda000bf05270 */
[----:B------:R-:W-:Y:S05]  /*3f40*/  @P0 BRA `(.L_x_77) ;  /* 0x00000000003c0947 */ /* 0x000fea0003800000 */
[----:B------:R-:W1:Y:S01]  /*3f50*/  S2R R2, SR_LANEID ;  /* 0x0000000000027919 */ /* 0x000e620000000000 */
[----:B------:R-:W-:-:S06]  /*3f60*/  ULOP3.LUT UR5, URZ, UR5, URZ, 0x33, !UPT ;  /* 0x00000005ff057292 */ /* 0x000fcc000f8e33ff */
[----:B------:R-:W-:-:S04]  /*3f70*/  IMAD.U32 R0, RZ, RZ, UR5 ;  /* 0x00000005ff007e24 */ /* 0x000fc8000f8e00ff */
[----:B------:R2:W4:Y:S02]  /*3f80*/  REDUX UR7, R0 ;  /* 0x00000000000773c4 */ /* 0x0005240000000000 */
[----:B------:R1:W-:Y:S01]  /*3f90*/  UTCATOMSWS.AND URZ, UR5 ;  /* 0x0000000500ff79e3 */ /* 0x0003e20008000000 */
[----:B--2---:R-:W-:Y:S01]  /*3fa0*/  LOP3.LUT R0, RZ, UR4, RZ, 0x33, !PT ;  /* 0x00000004ff007c12 */ /* 0x004fe2000f8e33ff */
[----:B------:R-:W-:Y:S02]  /*3fb0*/  VOTEU.ANY UR4, UPT, PT ;  /* 0x0000000000047886 */ /* 0x000fe400038e0100 */
[----:B------:R-:W-:Y:S02]  /*3fc0*/  UFLO.U32 UR4, UR4 ;  /* 0x00000004000472bd */ /* 0x000fe400080e0000 */
[----:B------:R-:W2:Y:S04]  /*3fd0*/  REDUX UR6, R0 ;  /* 0x00000000000673c4 */ /* 0x000ea80000000000 */
[----:B-1----:R-:W-:-:S02]  /*3fe0*/  ISETP.EQ.U32.AND P0, PT, R2, UR4, PT ;  /* 0x0000000402007c0c */ /* 0x002fc4000bf02070 */
[----:B----4-:R-:W-:-:S11]  /*3ff0*/  MOV R2, UR7 ;  /* 0x0000000700027c02 */ /* 0x010fd60008000f00 */
[----:B------:R1:W-:Y:S01]  /*4000*/  @P0 ATOMS.AND RZ, [UR8+0x14], R2 ;  /* 0x00001402ffff098c */ /* 0x0003e2000a800008 */
[----:B--2---:R-:W-:-:S05]  /*4010*/  IMAD.U32 R0, RZ, RZ, UR6 ;  /* 0x00000006ff007e24 */ /* 0x004fca000f8e00ff */
[----:B------:R1:W-:Y:S01]  /*4020*/  @P0 ATOMS.AND RZ, [UR8+0x18], R0 ;  /* 0x00001800ffff098c */ /* 0x0003e2000a800008 */
[----:B------:R-:W-:Y:S05]  /*4030*/  BRA `(.L_x_78) ;  /* 0x0000000000147947 */ /* 0x000fea0003800000 */
.L_x_77:
[----:B------:R-:W-:Y:S02]  /*4040*/  MOV R2, 0x4060 ;  /* 0x0000406000027802 */ /* 0x000fe40000000f00 */
[----:B---3-5:R-:W-:Y:S05]  /*4050*/  CALL.REL.NOINC `($__internal_0_$__cuda_sm10x_tcgen05_guardrail_trap_col_being_dealloced_not_returned_by_alloc) ;  /* 0x00000044008c7944 */ /* 0x028fea0003c00000 */
[----:B------:R-:W-:Y:S05]  /*4060*/  BRA `(.L_x_78) ;  /* 0x0000000000087947 */ /* 0x000fea0003800000 */
.L_x_76:
[----:B------:R-:W-:Y:S02]  /*4070*/  MOV R2, 0x4090 ;  /* 0x0000409000027802 */ /* 0x000fe40000000f00 */
[----:B---3-5:R-:W-:Y:S05]  /*4080*/  CALL.REL.NOINC `($__internal_2_$__cuda_sm10x_tcgen05_guardrail_trap_unallocated_columns_being_dealloced) ;  /* 0x0000004400987944 */ /* 0x028fea0003c00000 */
.L_x_78:
[----:B------:R-:W-:Y:S01]  /*4090*/  NOP ;  /* 0x0000000000007918 */ /* 0x000fe20000000000 */
[----:B------:R-:W-:Y:S05]  /*40a0*/  EXIT ;  /* 0x000000000000794d */ /* 0x000fea0003800000 */
.L_x_60:
[----:B------:R-:W-:-:S09]  /*40b0*/  UISETP.NE.OR UP0, UPT, UR17, 0x3, !UP3 ;  /* 0x000000031100788c */ /* 0x000fd2000df05670 */
[----:B------:R-:W-:Y:S05]  /*40c0*/  BRA.U UP0, `(.L_x_79) ;  /* 0x0000000d00807547 */ /* 0x000fea000b800000 */
[----:B------:R-:W1:Y:S01]  /*40d0*/  LDCU UR32, c[0x0][0x370] ;  /* 0x00006e00ff2077ac */ /* 0x000e620008000800 */
[----:B------:R-:W2:Y:S01]  /*40e0*/  LDC.64 R16, c[0x0][0x348] ;  /* 0x0000d200ff107b82 */ /* 0x000ea20000000a00 */
[----:B------:R-:W-:Y:S02]  /*40f0*/  HFMA2 R13, -RZ, RZ, 0, 0 ;  /* 0x00000000ff0d7431 */ /* 0x000fe400000001ff */
[----:B------:R-:W-:Y:S01]  /*4100*/  IMAD.MOV.U32 R15, RZ, RZ, 0x1 ;  /* 0x00000001ff0f7424 */ /* 0x000fe200078e00ff */
[----:B------:R-:W1:Y:S01]  /*4110*/  LDCU.128 UR28, c[0x0][0xb10] ;  /* 0x00016200ff1c77ac */ /* 0x000e620008000c00 */
[----:B------:R-:W-:Y:S01]  /*4120*/  IMAD.MOV.U32 R14, RZ, RZ, RZ ;  /* 0x000000ffff0e7224 */ /* 0x000fe200078e00ff */
[----:B------:R-:W-:Y:S01]  /*4130*/  MOV R7, 0x1000 ;  /* 0x0000100000077802 */ /* 0x000fe20000000f00 */
[----:B------:R-:W3:Y:S01]  /*4140*/  LDCU UR27, c[0x0][0x374] ;  /* 0x00006e80ff1b77ac */ /* 0x000ee20008000800 */
[----:B------:R-:W4:Y:S01]  /*4150*/  LDC.64 R2, c[0x0][0x888] ;  /* 0x00022200ff027b82 */ /* 0x000f220000000a00 */
[----:B------:R-:W3:Y:S01]  /*4160*/  LDCU UR15, c[0x0][0xb0c] ;  /* 0x00016180ff0f77ac */ /* 0x000ee20008000800 */
[----:B------:R-:W2:Y:S06]  /*4170*/  LDCU UR38, c[0x0][0xb20] ;  /* 0x00016400ff2677ac */ /* 0x000eac0008000800 */
[----:B------:R-:W4:Y:S01]  /*4180*/  LDC.64 R4, c[0x0][0x890] ;  /* 0x00022400ff047b82 */ /* 0x000f220000000a00 */
[----:B------:R-:W2:Y:S01]  /*4190*/  LDCU UR4, c[0x0][0xb30] ;  /* 0x00016600ff0477ac */ /* 0x000ea20008000800 */
[----:B------:R-:W-:Y:S01]  /*41a0*/  UMOV UR21, 0x400 ;  /* 0x0000040000157882 */ /* 0x000fe20000000000 */
[----:B-1----:R-:W-:-:S02]  /*41b0*/  UIMAD.WIDE.U32 UR6, UR32, UR28, URZ ;  /* 0x0000001c200672a5 */ /* 0x002fc4000f8e00ff */
[----:B---3--:R-:W-:Y:S02]  /*41c0*/  UIMAD.WIDE.U32 UR8, UR27, UR31, URZ ;  /* 0x0000001f1b0872a5 */ /* 0x008fe4000f8e00ff */
[----:B------:R-:W-:Y:S02]  /*41d0*/  ULEA UR21, UR45, UR21, 0x18 ;  /* 0x000000152d157291 */ /* 0x000fe4000f8ec0ff */
[----:B------:R-:W-:Y:S02]  /*41e0*/  UPLOP3.LUT UP3, UPT, UPT, UPT, UPT, 0x40, 0x4 ;  /* 0x000000000004789c */ /* 0x000fe40003f6e870 */
[----:B------:R-:W-:Y:S01]  /*41f0*/  UIADD3 UR33, UPT, UPT, UR21, 0x88, URZ ;  /* 0x0000008815217890 */ /* 0x000fe2000fffe0ff */
[----:B------:R-:W-:Y:S01]  /*4200*/  UMOV UR6, UR7 ;  /* 0x0000000700067c82 */ /* 0x000fe20008000000 */
[----:B------:R-:W-:Y:S01]  /*4210*/  UMOV UR34, UR9 ;  /* 0x0000000900227c82 */ /* 0x000fe20008000000 */
[----:B------:R-:W-:Y:S02]  /*4220*/  UISETP.GE.AND UP0, UPT, UR42, 0x1, UPT ;  /* 0x000000012a00788c */ /* 0x000fe4000bf06270 */
[----:B------:R-:W-:Y:S01]  /*4230*/  UISETP.NE.AND UP4, UPT, UR42, 0x1, UPT ;  /* 0x000000012a00788c */ /* 0x000fe2000bf85270 */
[----:B------:R-:W1:Y:S01]  /*4240*/  LDCU.64 UR22, c[0x0][0xb28] ;  /* 0x00016500ff1677ac */ /* 0x000e620008000a00 */
[----:B------:R-:W-:-:S02]  /*4250*/  UISETP.NE.AND UP6, UPT, UR15, 0x1, UPT ;  /* 0x000000010f00788c */ /* 0x000fc4000bfc5270 */
[----:B------:R-:W-:Y:S02]  /*4260*/  UISETP.NE.AND UP5, UPT, UR30, 0x1, UPT ;  /* 0x000000011e00788c */ /* 0x000fe4000bfa5270 */
[----:B------:R-:W-:Y:S02]  /*4270*/  UIADD3 UR17, UPT, UPT, UR21, 0x80, URZ ;  /* 0x0000008015117890 */ /* 0x000fe4000fffe0ff */
[----:B------:R-:W-:Y:S02]  /*4280*/  UPRMT UR33, UR45, 0x654, UR33 ;  /* 0x000006542d217896 */ /* 0x000fe40008000021 */
[----:B------:R-:W-:Y:S02]  /*4290*/  USHF.R.U32.HI UR35, URZ, UR29, UR6 ;  /* 0x0000001dff237299 */ /* 0x000fe40008011606 */
[----:B--2---:R-:W-:Y:S02]  /*42a0*/  USHF.R.U32.HI UR34, URZ, UR38, UR34 ;  /* 0x00000026ff227299 */ /* 0x004fe40008011622 */
[----:B------:R-:W-:-:S11]  /*42b0*/  UISETP.NE.AND UP2, UPT, UR4, 0x1, UPT ;  /* 0x000000010400788c */ /* 0x000fd6000bf45270 */
.L_x_88:
[C---:B------:R-:W-:Y:S02]  /*42c0*/  LEA R12, R14.reuse, UR21, 0x3 ;  /* 0x000000150e0c7c11 */ /* 0x040fe4000f8e18ff */
[----:B------:R-:W-:Y:S02]  /*42d0*/  SHF.L.U32 R0, R13, 0x1f, RZ ;  /* 0x0000001f0d007819 */ /* 0x000fe400000006ff */
[----:B------:R-:W-:Y:S02]  /*42e0*/  LEA R8, R14, UR21, 0x4 ;  /* 0x000000150e087c11 */ /* 0x000fe4000f8e20ff */
[----:B--2---:R-:W2:Y:S02]  /*42f0*/  SYNCS.PHASECHK.TRANS64.TRYWAIT P0, [R12+URZ+0xb0], R0 ;  /* 0x0000b0000c0075a7 */ /* 0x004ea400080011ff */
[----:B--2---:R-:W-:Y:S05]  /*4300*/  @!P0 BRA `(.L_x_80) ;  /* 0x00000040001c8947 */ /* 0x004fea0003800000 */
.L_x_152:
[----:B------:R-:W3:Y:S01]  /*4310*/  LDS.128 R8, [R8+0x140] ;  /* 0x0001400008087984 */ /* 0x000ee20000000c00 */
[----:B------:R-:W-:Y:S01]  /*4320*/  UISETP.GE.AND UP0, UPT, UR42, 0x1, UPT ;  /* 0x000000012a00788c */ /* 0x000fe2000bf06270 */
[----:B------:R-:W-:Y:S01]  /*4330*/  @!PT LDS RZ, [RZ] ;  /* 0x00000000fffff984 */ /* 0x000fe20000000800 */
[----:B------:R-:W-:Y:S01]  /*4340*/  @!PT LDS RZ, [RZ] ;  /* 0x00000000fffff984 */ /* 0x000fe20000000800 */
[----:B------:R-:W-:Y:S01]  /*4350*/  @!PT LDS RZ, [RZ] ;  /* 0x00000000fffff984 */ /* 0x000fe20000000800 */
[----:B------:R-:W-:Y:S01]  /*4360*/  @!PT LDS RZ, [RZ] ;  /* 0x00000000fffff984 */ /* 0x000fe20000000800 */
[----:B------:R1:W-:Y:S06]  /*4370*/  MEMBAR.ALL.CTA ;  /* 0x0000000000007992 */ /* 0x0003ec0000008000 */
[----:B-1----:R-:W1:Y:S01]  /*4380*/  FENCE.VIEW.ASYNC.S ;  /* 0x00000000000073c6 */ /* 0x002e620000000000 */
[----:B---3--:R-:W-:Y:S11]  /*4390*/  LOP3.LUT P0, RZ, R10, 0x1, RZ, 0xc0, !PT ;  /* 0x000000010aff7812 */ /* 0x008ff6000780c0ff */
[----:B------:R-:W-:Y:S02]  /*43a0*/  @!UPT UIADD3 URZ, UPT, UPT, URZ, URZ, URZ ;  /* 0x000000fffffff290 */ /* 0x000fe4000fffe0ff */
[----:B-1----:R-:W-:Y:S01]  /*43b0*/  VOTEU.ANY UP1, P0 ;  /* 0x0000000000ff7886 */ /* 0x002fe20000020100 */
[----:B------:R-:W-:Y:S11]  /*43c0*/  PLOP3.LUT P0, PT, PT, PT, UP1, 0x80, 0x8 ;  /* 0x000000000008781c */ /* 0x000ff60003f0f018 */
[----:B------:R-:W-:Y:S02]  /*43d0*/  @!UPT UIADD3 URZ, UPT, UPT, URZ, URZ, URZ ;  /* 0x000000fffffff290 */ /* 0x000fe4000fffe0ff */
[----:B--2---:R-:W-:Y:S02]  /*43e0*/  @P0 SHF.R.U32.HI R0, RZ, 0x10, R9 ;  /* 0x00000010ff000819 */ /* 0x004fe40000011609 */
[----:B------:R-:W-:Y:S02]  /*43f0*/  @P0 MOV R6, R8 ;  /* 0x0000000800060202 */ /* 0x000fe40000000f00 */
[----:B------:R-:W-:Y:S01]  /*4400*/  @P0 R2UR UR4, R0 ;  /* 0x00000000000402ca */ /* 0x000fe200000e0000 */
[----:B------:R-:W-:Y:S01]  /*4410*/  VIADD R0, R12, 0xc0 ;  /* 0x000000c00c007836 */ /* 0x000fe20000000000 */
[----:B------:R-:W-:Y:S02]  /*4420*/  @P0 LOP3.LUT R8, R9, 0xffff, RZ, 0xc0, !PT ;  /* 0x0000ffff09080812 */ /* 0x000fe400078ec0ff */
[----:B------:R-:W-:Y:S02]  /*4430*/  @P0 R2UR UR6, R6 ;  /* 0x00000000060602ca */ /* 0x000fe400000e0000 */
[----:B------:R-:W-:Y:S02]  /*4440*/  PRMT R0, RZ, 0x654, R0 ;  /* 0x00000654ff007816 */ /* 0x000fe40000000000 */
[----:B------:R-:W-:Y:S02]  /*4450*/  @P0 R2UR UR5, R8 ;  /* 0x00000000080502ca */ /* 0x000fe400000e0000 */
[----:B------:R1:W-:Y:S03]  /*4460*/  SYNCS.ARRIVE.TRANS64.RED.A1T0 RZ, [R0+URZ], RZ ;  /* 0x000000ff00ff79a7 */ /* 0x0003e600081004ff */
[----:B------:R-:W-:Y:S04]  /*4470*/  @UP1 UMOV UR26, UR4 ;  /* 0x00000004001a1c82 */ /* 0x000fe80008000000 */
[----:B------:R-:W-:Y:S04]  /*4480*/  @UP1 UMOV UR14, UR6 ;  /* 0x00000006000e1c82 */ /* 0x000fe80008000000 */
[----:B------:R-:W-:Y:S01]  /*4490*/  @UP1 UMOV UR13, UR5 ;  /* 0x00000005000d1c82 */ /* 0x000fe20008000000 */
[----:B------:R-:W-:Y:S05]  /*44a0*/  BRA.U !UP0, `(.L_x_81) ;  /* 0x0000000108a47547 */ /* 0x000fea000b800000 */
[----:B------:R-:W-:Y:S02]  /*44b0*/  UIMAD.WIDE.U32 UR8, UR13, UR31, URZ ;  /* 0x0000001f0d0872a5 */ /* 0x000fe4000f8e00ff */
[----:B------:R-:W-:Y:S02]  /*44c0*/  UIMAD.WIDE.U32 UR10, UR14, UR28, URZ ;  /* 0x0000001c0e0a72a5 */ /* 0x000fe4000f8e00ff */
[----:B------:R-:W-:Y:S02]  /*44d0*/  USEL UR4, UR27, UR34, !UP5 ;  /* 0x000000221b047287 */ /* 0x000fe4000e800000 */
[----:B------:R-:W-:Y:S02]  /*44e0*/  USEL UR7, UR32, UR35, !UP6 ;  /* 0x0000002320077287 */ /* 0x000fe4000f000000 */
[----:B------:R-:W-:Y:S02]  /*44f0*/  UIMAD.WIDE.U32 UR18, UR4, UR22, URZ ;  /* 0x00000016041272a5 */ /* 0x000fe4000f8e00ff */
[----:B------:R-:W-:Y:S01]  /*4500*/  UIMAD.WIDE.U32 UR24, UR7, UR22, URZ ;  /* 0x00000016071872a5 */ /* 0x000fe2000f8e00ff */
[----:B------:R-:W-:Y:S02]  /*4510*/  UMOV UR5, UR9 ;  /* 0x0000000900057c82 */ /* 0x000fe40008000000 */
[----:B------:R-:W-:Y:S03]  /*4520*/  USHF.R.U32.HI UR6, URZ, UR38, UR5 ;  /* 0x00000026ff067299 */ /* 0x000fe60008011605 */
[----:B------:R-:W-:Y:S01]  /*4530*/  UMOV UR5, UR11 ;  /* 0x0000000b00057c82 */ /* 0x000fe20008000000 */
[----:B------:R-:W-:Y:S02]  /*4540*/  USEL UR6, UR13, UR6, !UP5 ;  /* 0x000000060d067287 */ /* 0x000fe4000e800000 */
[----:B------:R-:W-:Y:S02]  /*4550*/  USHF.R.U32.HI UR8, URZ, UR29, UR5 ;  /* 0x0000001dff087299 */ /* 0x000fe40008011605 */
[----:B------:R-:W-:Y:S01]  /*4560*/  UIMAD.WIDE.U32 UR10, UR6, UR22, URZ ;  /* 0x00000016060a72a5 */ /* 0x000fe2000f8e00ff */
[----:B------:R-:W-:Y:S02]  /*4570*/  UMOV UR5, UR19 ;  /* 0x0000001300057c82 */ /* 0x000fe40008000000 */
[----:B------:R-:W-:Y:S03]  /*4580*/  @UP4 USHF.R.U32.HI UR4, URZ, UR23, UR5 ;  /* 0x00000017ff044299 */ /* 0x000fe60008011605 */
[----:B------:R-:W-:Y:S01]  /*4590*/  UMOV UR5, UR25 ;  /* 0x0000001900057c82 */ /* 0x000fe20008000000 */
[----:B------:R-:W-:Y:S02]  /*45a0*/  UIMAD UR4, UR42, UR4, URZ ;  /* 0x000000042a0472a4 */ /* 0x000fe4000f8e02ff */
[----:B------:R-:W-:Y:S02]  /*45b0*/  @UP4 USHF.R.U32.HI UR7, URZ, UR23, UR5 ;  /* 0x00000017ff074299 */ /* 0x000fe40008011605 */
[----:B------:R-:W-:Y:S02]  /*45c0*/  USEL UR5, UR14, UR8, !UP6 ;  /* 0x000000080e057287 */ /* 0x000fe4000f000000 */
[----:B------:R-:W-:Y:S02]  /*45d0*/  UIMAD UR8, UR42, UR7, URZ ;  /* 0x000000072a0872a4 */ /* 0x000fe4000f8e02ff */
[----:B------:R-:W-:Y:S03]  /*45e0*/  UISETP.GE.AND UP0, UPT, UR6, UR4, UPT ;  /* 0x000000040600728c */ /* 0x000fe6000bf06270 */
[----:B------:R-:W-:Y:S01]  /*45f0*/  UMOV UR4, UR11 ;  /* 0x0000000b00047c82 */ /* 0x000fe20008000000 */
[----:B------:R-:W-:Y:S02]  /*4600*/  UISETP.GE.OR UP0, UPT, UR5, UR8, UP0 ;  /* 0x000000080500728c */ /* 0x000fe40008706670 */
[----:B------:R-:W-:Y:S02]  /*4610*/  USHF.R.U32.HI UR4, URZ, UR23, UR4 ;  /* 0x00000017ff047299 */ /* 0x000fe40008011604 */
[----:B------:R-:W-:Y:S02]  /*4620*/  UIMAD.WIDE.U32 UR8, UR5, UR22, URZ ;  /* 0x00000016050872a5 */ /* 0x000fe4000f8e00ff */
[----:B------:R-:W-:Y:S04]  /*4630*/  USEL UR10, UR6, UR4, !UP4 ;  /* 0x00000004060a7287 */ /* 0x000fe8000e000000 */
[----:B------:R-:W-:Y:S01]  /*4640*/  UIADD3 UR11, UPT, UPT, -UR10, URZ, URZ ;  /* 0x000000ff0a0b7290 */ /* 0x000fe2000fffe1ff */
[----:B------:R-:W-:Y:S02]  /*4650*/  @!UP0 UMOV UR4, UR9 ;  /* 0x0000000900048c82 */ /* 0x000fe40008000000 */
[----:B------:R-:W-:Y:S02]  /*4660*/  @!UP0 USHF.R.U32.HI UR4, URZ, UR23, UR4 ;  /* 0x00000017ff048299 */ /* 0x000fe40008011604 */
[----:B------:R-:W-:Y:S02]  /*4670*/  UIMAD UR8, UR42, UR11, UR6 ;  /* 0x0000000b2a0872a4 */ /* 0x000fe4000f8e0206 */
[----:B------:R-:W-:Y:S04]  /*4680*/  @!UP0 USEL UR4, UR5, UR4, !UP4 ;  /* 0x0000000405048287 */ /* 0x000fe8000e000000 */
[----:B------:R-:W-:Y:S02]  /*4690*/  @!UP0 UIMAD UR8, UR7, UR8, UR4 ;  /* 0x00000008070882a4 */ /* 0x000fe4000f8e0204 */
[----:B------:R-:W-:Y:S02]  /*46a0*/  @!UP0 UIADD3 UR9, UPT, UPT, UR10, -UR4, URZ ;  /* 0x800000040a098290 */ /* 0x000fe4000fffe0ff */
[----:B------:R-:W-:Y:S02]  /*46b0*/  UIADD3 UR4, UPT, UPT, -UR5, URZ, URZ ;  /* 0x000000ff05047290 */ /* 0x000fe4000fffe1ff */
[----:B------:R-:W-:Y:S02]  /*46c0*/  UIADD3 UR7, UPT, UPT, -UR6, URZ, URZ ;  /* 0x000000ff06077290 */ /* 0x000fe4000fffe1ff */
[----:B------:R-:W-:Y:S02]  /*46d0*/  @!UP0 UIMAD UR6, UR9, UR42, UR5 ;  /* 0x0000002a090682a4 */ /* 0x000fe4000f8e0205 */
[----:B------:R-:W-:Y:S02]  /*46e0*/  UIMAD UR14, UR15, UR4, UR14 ;  /* 0x000000040f0e72a4 */ /* 0x000fe4000f8e020e */
[----:B------:R-:W-:Y:S01]  /*46f0*/  UIMAD UR13, UR30, UR7, UR13 ;  /* 0x000000071e0d72a4 */ /* 0x000fe2000f8e020d */
[----:B------:R-:W-:Y:S02]  /*4700*/  @!UP0 UMOV UR5, UR8 ;  /* 0x0000000800058c82 */ /* 0x000fe40008000000 */
[----:B------:R-:W-:Y:S02]  /*4710*/  UIMAD UR14, UR5, UR15, UR14 ;  /* 0x0000000f050e72a4 */ /* 0x000fe4000f8e020e */
[----:B------:R-:W-:Y:S11]  /*4720*/  UIMAD UR13, UR6, UR30, UR13 ;  /* 0x0000001e060d72a4 */ /* 0x000ff6000f8e020d */
[----:B------:R-:W-:Y:S01]  /*4730*/  @!UPT UIADD3 URZ, UPT, UPT, URZ, URZ, URZ ;  /* 0x000000fffffff290 */ /* 0x000fe2000fffe0ff */
.L_x_81:
[----:B------:R-:W2:Y:S01]  /*4740*/  @!UP2 LDCU.128 UR8, c[0x0][0xb10] ;  /* 0x00016200ff08a7ac */ /* 0x000ea20008000c00 */
[C---:B----4-:R-:W-:Y:S02]  /*4750*/  ISETP.NE.U32.AND P1, PT, R4.reuse, RZ, PT ;  /* 0x000000ff0400720c */ /* 0x050fe40003f25070 */
[----:B------:R-:W-:Y:S02]  /*4760*/  ISETP.NE.U32.AND P0, PT, R4, RZ, PT ;  /* 0x000000ff0400720c */ /* 0x000fe40003f05070 */
[C---:B------:R-:W-:Y:S02]  /*4770*/  ISETP.NE.AND.EX P1, PT, R5.reuse, RZ, PT, P1 ;  /* 0x000000ff0500720c */ /* 0x040fe40003f25310 */
[----:B------:R-:W-:Y:S01]  /*4780*/  ISETP.NE.AND.EX P0, PT, R5, RZ, PT, P0 ;  /* 0x000000ff0500720c */ /* 0x000fe20003f05300 */
[----:B------:R-:W3:Y:S01]  /*4790*/  @!UP2 LDCU UR5, c[0x0][0xb0c] ;  /* 0x00016180ff05a7ac */ /* 0x000ee20008000800 */
[----:B------:R-:W-:Y:S01]  /*47a0*/  SHF.L.U32 R9, R15, 0x1f, RZ ;  /* 0x0000001f0f097819 */ /* 0x000fe200000006ff */
[----:B------:R-:W-:Y:S02]  /*47b0*/  USHF.L.U32 UR19, UR16, 0x6, URZ ;  /* 0x0000000610137899 */ /* 0x000fe400080006ff */
[----:B------:R-:W-:Y:S02]  /*47c0*/  USHF.L.U32 UR18, UR20, 0x7, URZ ;  /* 0x0000000714127899 */ /* 0x000fe400080006ff */
[----:B--2---:R-:W-:Y:S07]  /*47d0*/  UIMAD.WIDE.U32 UR6, UR14, UR8, URZ ;  /* 0x000000080e0672a5 */ /* 0x004fee000f8e00ff */
[----:B------:R-:W-:Y:S01]  /*47e0*/  @!UP2 UMOV UR4, UR7 ;  /* 0x000000070004ac82 */ /* 0x000fe20008000000 */
[----:B---3--:R-:W-:Y:S02]  /*47f0*/  @!UP2 UISETP.NE.AND UP0, UPT, UR5, 0x1, UPT ;  /* 0x000000010500a88c */ /* 0x008fe4000bf05270 */
[----:B------:R-:W-:Y:S02]  /*4800*/  @!UP2 USHF.R.U32.HI UR4, URZ, UR9, UR4 ;  /* 0x00000009ff04a299 */ /* 0x000fe40008011604 */
[----:B------:R-:W-:Y:S02]  /*4810*/  UIMAD.WIDE.U32 UR6, UR13, UR11, URZ ;  /* 0x0000000b0d0672a5 */ /* 0x000fe4000f8e00ff */
[----:B------:R-:W-:Y:S02]  /*4820*/  @!UP2 USEL UR8, UR14, UR4, !UP0 ;  /* 0x000000040e08a287 */ /* 0x000fe4000c000000 */
[----:B------:R-:W-:Y:S03]  /*4830*/  @!UP2 UISETP.NE.AND UP0, UPT, UR10, 0x1, UPT ;  /* 0x000000010a00a88c */ /* 0x000fe6000bf05270 */
[----:B------:R-:W-:Y:S02]  /*4840*/  @!UP2 UMOV UR6, UR7 ;  /* 0x000000070006ac82 */ /* 0x000fe40008000000 */
[----:B------:R-:W2:Y:S02]  /*4850*/  @!UP2 LDCU UR4, c[0x0][0xb20] ;  /* 0x00016400ff04a7ac */ /* 0x000ea40008000800 */
[----:B--2---:R-:W-:Y:S04]  /*4860*/  @!UP2 USHF.R.U32.HI UR6, URZ, UR4, UR6 ;  /* 0x00000004ff06a299 */ /* 0x004fe80008011606 */
[----:B------:R-:W-:Y:S04]  /*4870*/  @!UP2 USEL UR6, UR13, UR6, !UP0 ;  /* 0x000000060d06a287 */ /* 0x000fe8000c000000 */
[----:B------:R-:W-:Y:S02]  /*4880*/  @!UP2 UIADD3 UR4, UPT, UPT, -UR8, UR6, URZ ;  /* 0x000000060804a290 */ /* 0x000fe4000fffe1ff */
[----:B------:R-:W-:Y:S02]  /*4890*/  @!UP2 UIADD3 UR6, UPT, UPT, UR8, -UR6, URZ ;  /* 0x800000060806a290 */ /* 0x000fe4000fffe0ff */
[----:B------:R-:W-:Y:S02]  /*48a0*/  @!UP2 UIMAD UR14, UR4, UR5, UR14 ;  /* 0x00000005040ea2a4 */ /* 0x000fe4000f8e020e */
[----:B------:R-:W-:Y:S01]  /*48b0*/  @!UP2 UIMAD UR13, UR6, UR10, UR13 ;  /* 0x0000000a060da2a4 */ /* 0x000fe2000f8e020d */
[----:B------:R-:W-:Y:S11]  /*48c0*/  BRA.U UP3, `(.L_x_82) ;  /* 0x0000000103107547 */ /* 0x000ff6000b800000 */
[----:B------:R-:W-:Y:S04]  /*48d0*/  MOV R6, UR37 ;  /* 0x0000002500067c02 */ /* 0x000fe80008000f00 */
[----:B------:R-:W-:Y:S04]  /*48e0*/  SHF.L.U32 R6, R6, 0x1f, RZ ;  /* 0x0000001f06067819 */ /* 0x000fe800000006ff */
[----:B------:R-:W2:Y:S02]  /*48f0*/  SYNCS.PHASECHK.TRANS64.TRYWAIT P2, [UR21+0xa8], R6 ;  /* 0x0000a806ff0075a7 */ /* 0x000ea40008041115 */
[----:B--2---:R-:W-:Y:S05]  /*4900*/  @!P2 BRA `(.L_x_83) ;  /* 0x0000003800b0a947 */ /* 0x004fea0003800000 */
.L_x_82:
[----:B------:R-:W-:Y:S05]  /*4910*/  @!P1 BRA `(.L_x_84) ;  /* 0x0000000000309947 */ /* 0x000fea0003800000 */
[----:B------:R-:W-:Y:S01]  /*4920*/  ISETP.NE.U32.AND P1, PT, R2, RZ, PT ;  /* 0x000000ff0200720c */ /* 0x000fe20003f25070 */
[----:B------:R-:W2:Y:S01]  /*4930*/  LDCU.64 UR4, c[0x0][0x358] ;  /* 0x00006b00ff0477ac */ /* 0x000ea20008000a00 */
[----:B------:R-:W-:Y:S02]  /*4940*/  IMAD.MOV.U32 R74, RZ, RZ, 0x1 ;  /* 0x00000001ff4a7424 */ /* 0x000fe400078e00ff */
[----:B------:R-:W-:Y:S11]  /*4950*/  ISETP.NE.AND.EX P1, PT, R3, RZ, PT, P1 ;  /* 0x000000ff0300720c */ /* 0x000ff60003f25310 */
[----:B------:R-:W-:Y:S02]  /*4960*/  @!UPT UIADD3 URZ, UPT, UPT, URZ, URZ, URZ ;  /* 0x000000fffffff290 */ /* 0x000fe4000fffe0ff */
[----:B------:R-:W3:Y:S01]  /*4970*/  @P1 LDC.64 R10, c[0x0][0x888] ;  /* 0x00022200ff0a1b82 */ /* 0x000ee20000000a00 */
[----:B-1----:R-:W-:Y:S04]  /*4980*/  @P1 IMAD R0, R4, UR36, RZ ;  /* 0x0000002404001c24 */ /* 0x002fe8000f8e02ff */
[----:B---3--:R-:W-:Y:S04]  /*4990*/  @P1 IMAD.WIDE R10, R0, 0x4, R10 ;  /* 0x00000004000a1825 */ /* 0x008fe800078e020a */
[----:B------:R-:W-:Y:S01]  /*49a0*/  HFMA2 R0, -RZ, RZ, 0, 5.9604644775390625e-08 ;  /* 0x00000001ff007431 */ /* 0x000fe200000001ff */
[----:B--2--5:R2:W5:Y:S04]  /*49b0*/  @P1 LDG.E R40, desc[UR4][R10.64] ;  /* 0x000000040a281981 */ /* 0x024568000c1e1900 */
[----:B------:R-:W-:Y:S01]  /*49c0*/  @!P1 PRMT R74, R0, 0x7610, R74 ;  /* 0x00007610004a9816 */ /* 0x000fe2000000004a */
[----:B--2---:R-:W3:Y:S06]  /*49d0*/  @!P1 LDC R40, c[0x0][0x880] ;  /* 0x00022000ff289b82 */ /* 0x004eec0000000800 */
.L_x_84:
[----:B---3-5:R-:W-:Y:S01]  /*49e0*/  @!P0 ISETP.EQ.AND P1, PT, R40, RZ, PT ;  /* 0x000000ff2800820c */ /* 0x028fe20003f22270 */
[----:B------:R-:W-:Y:S01]  /*49f0*/  @!UPT UIADD3 URZ, UPT, UPT, URZ, URZ, URZ ;  /* 0x000000fffffff290 */ /* 0x000fe2000fffe0ff */
[----:B------:R-:W-:Y:S11]  /*4a00*/  @!P0 BRA `(.L_x_85) ;  /* 0x0000000000188947 */ /* 0x000ff60003800000 */
[----:B------:R-:W-:Y:S02]  /*4a10*/  LOP3.LUT P0, RZ, R74, 0xff, RZ, 0xc0, !PT ;  /* 0x000000ff4aff7812 */ /* 0x000fe4000780c0ff */
[----:B------:R-:W-:Y:S04]  /*4a20*/  ISETP.NE.U32.AND P1, PT, R2, RZ, PT ;  /* 0x000000ff0200720c */ /* 0x000fe80003f25070 */
[----:B------:R-:W-:Y:S04]  /*4a30*/  ISETP.NE.AND.EX P1, PT, R3, RZ, PT, P1 ;  /* 0x000000ff0300720c */ /* 0x000fe80003f25310 */
[----:B------:R-:W-:Y:S03]  /*4a40*/  PLOP3.LUT P1, PT, P1, PT, PT, 0x8, 0x80 ;  /* 0x000000000080781c */ /* 0x000fe60000f2e170 */
[----:B------:R-:W-:Y:S11]  /*4a50*/  @P0 ISETP.EQ.AND P1, PT, R40, RZ, PT ;  /* 0x000000ff2800020c */ /* 0x000ff60003f22270 */
[----:B------:R-:W-:Y:S02]  /*4a60*/  @!UPT UIADD3 URZ, UPT, UPT, URZ, URZ, URZ ;  /* 0x000000fffffff290 */ /* 0x000fe4000fffe0ff */
.L_x_85:
[----:B------:R-:W2:Y:S01]  /*4a70*/  SYNCS.PHASECHK.TRANS64.TRYWAIT P2, [UR21+0x90], R9 ;  /* 0x00009009ff0075a7 */ /* 0x000ea20008041115 */
[----:B------:R-:W-:Y:S04]  /*4a80*/  ELECT P0, URZ, PT ;  /* 0x0000000000ff782f */ /* 0x000fe80003800000 */
[----:B------:R-:W-:Y:S11]  /*4a90*/  PLOP3.LUT P1, PT, P1, P0, PT, 0xf2, 0x2f ;  /* 0x00000000002f781c */ /* 0x000ff60000f21e72 */
[----:B------:R-:W-:Y:S02]  /*4aa0*/  @!UPT UIADD3 URZ, UPT, UPT, URZ, URZ, URZ ;  /* 0x000000fffffff290 */ /* 0x000fe4000fffe0ff */
[----:B------:R-:W-:Y:S05]  /*4ab0*/  @!P1 IADD3 R8, P0, PT, R16, 0x580, RZ ;  /* 0x0000058010089810 */ /* 0x000fea0007f1e0ff */
[----:B-1----:R-:W-:Y:S01]  /*4ac0*/  @!P1 IMAD.X R6, RZ, RZ, R17, P0 ;  /* 0x000000ffff069224 */ /* 0x002fe200000e0611 */
[----:B--2---:R-:W-:Y:S07]  /*4ad0*/  @!P2 BRA `(.L_x_86) ;  /* 0x000000380054a947 */ /* 0x004fee0003800000 */
.L_x_155:
[----:B------:R-:W-:Y:S01]  /*4ae0*/  @!P1 R2UR UR5, R8 ;  /* 0x00000000080592ca */ /* 0x000fe200000e0000 */
[----:B------:R-:W-:Y:S01]  /*4af0*/  VOTEU.ALL UP0, P1 ;  /* 0x0000000000ff7886 */ /* 0x000fe20000800000 */
[----:B------:R-:W-:Y:S01]  /*4b00*/  @!P1 R2UR UR4, R6 ;  /* 0x00000000060492ca */ /* 0x000fe200000e0000 */
[----:B-1----:R-:W-:Y:S01]  /*4b10*/  @!P1 IMAD.MOV.U32 R0, RZ, RZ, 0x1000 ;  /* 0x00001000ff009424 */ /* 0x002fe200078e00ff */
[----:B------:R-:W-:Y:S01]  /*4b20*/  UMOV UR8, 0x0 ;  /* 0x0000000000087882 */ /* 0x000fe20000000000 */
[----:B------:R-:W-:Y:S01]  /*4b30*/  UMOV UR9, 0x10000000 ;  /* 0x1000000000097882 */ /* 0x000fe20000000000 */
[----:B------:R-:W-:Y:S01]  /*4b40*/  @!UP0 UIADD3 UR16, UPT, UPT, UR21, 0x200, URZ ;  /* 0x0000020015108890 */ /* 0x000fe2000fffe0ff */
[----:B------:R-:W-:Y:S01]  /*4b50*/  VIADD R14, R14, 0x1 ;  /* 0x000000010e0e7836 */ /* 0x000fe20000000000 */
[----:B------:R-:W-:Y:S01]  /*4b60*/  VOTEU.ALL UP0, P1 ;  /* 0x0000000000ff7886 */ /* 0x000fe20000800000 */
[----:B------:R-:W-:Y:S01]  /*4b70*/  UMOV UR20, UR36 ;  /* 0x0000002400147c82 */ /* 0x000fe20008000000 */
[----:B------:R-:W-:Y:S03]  /*4b80*/  UPRMT UR6, UR45, 0x654, UR17 ;  /* 0x000006542d067896 */ /* 0x000fe60008000011 */
[----:B------:R-:W-:Y:S02]  /*4b90*/  IMAD.U32 R10, RZ, RZ, UR5 ;  /* 0x00000005ff0a7e24 */ /* 0x000fe4000f8e00ff */
[----:B------:R-:W-:Y:S03]  /*4ba0*/  IMAD.U32 R11, RZ, RZ, UR4 ;  /* 0x00000004ff0b7e24 */ /* 0x000fe6000f8e00ff */
[----:B------:R-:W-:Y:S02]  /*4bb0*/  @!P1 R2UR UR4, R10 ;  /* 0x000000000a0492ca */ /* 0x000fe400000e0000 */
[----:B------:R-:W-:Y:S11]  /*4bc0*/  @!P1 R2UR UR5, R11 ;  /* 0x000000000b0592ca */ /* 0x000ff600000e0000 */
[----:B------:R-:W-:Y:S02]  /*4bd0*/  @!UPT UIADD3 URZ, UPT, UPT, URZ, URZ, URZ ;  /* 0x000000fffffff290 */ /* 0x000fe4000fffe0ff */
[----:B------:R1:W-:Y:S01]  /*4be0*/  @!UP0 UTMALDG.3D [UR16], [UR4], desc[UR8] ;  /* 0x00000810040085b4 */ /* 0x0003e20008011000 */
[----:B------:R1:W-:Y:S01]  /*4bf0*/  @!P1 SYNCS.ARRIVE.TRANS64.RED.A0TR RZ, [UR21+0x80], R0 ;  /* 0x00008000ffff99a7 */ /* 0x0003e20008300415 */
[----:B------:R-:W-:Y:S01]  /*4c00*/  SYNCS.ARRIVE.TRANS64.RED.A1T0 RZ, [UR6], RZ ;  /* 0x000000ffffff79a7 */ /* 0x000fe20008100406 */
[----:B------:R-:W2:Y:S02]  /*4c10*/  SYNCS.PHASECHK.TRANS64.TRYWAIT P0, [UR21+0x98], R9 ;  /* 0x00009809ff0075a7 */ /* 0x000ea40008001115 */
[----:B-12---:R-:W-:Y:S05]  /*4c20*/  @!P0 BRA `(.L_x_87) ;  /* 0x0000003800188947 */ /* 0x006fea0003800000 */
.L_x_157:
[----:B------:R-:W-:Y:S01]  /*4c30*/  @!P1 IADD3 R6, P0, PT, R16, 0x580, RZ ;  /* 0x0000058010069810 */ /* 0x000fe20007f1e0ff */
[----:B------:R-:W-:Y:S01]  /*4c40*/  VOTEU.ALL UP0, P1 ;  /* 0x0000000000ff7886 */ /* 0x000fe20000800000 */
[----:B------:R-:W-:Y:S01]  /*4c50*/  UMOV UR6, 0x0 ;  /* 0x0000000000067882 */ /* 0x000fe20000000000 */
[----:B------:R-:W-:Y:S01]  /*4c60*/  UMOV UR7, 0x10000000 ;  /* 0x1000000000077882 */ /* 0x000fe20000000000 */
[----:B------:R-:W-:Y:S01]  /*4c70*/  @!P1 R2UR UR5, R6 ;  /* 0x00000000060592ca */ /* 0x000fe200000e0000 */
[----:B-1----:R-:W-:Y:S01]  /*4c80*/  @!P1 IMAD.X R0, RZ, RZ, R17, P0 ;  /* 0x000000ffff009224 */ /* 0x002fe200000e0611 */
[----:B------:R-:W-:Y:S01]  /*4c90*/  @!UP0 UIADD3 UR10, UPT, UPT, UR18, 0x40, URZ ;  /* 0x00000040120a8890 */ /* 0x000fe2000fffe0ff */
[----:B------:R-:W-:Y:S01]  /*4ca0*/  R2UR UR16, R76 ;  /* 0x000000004c1072ca */ /* 0x000fe200000e0000 */
[----:B------:R-:W-:Y:S01]  /*4cb0*/  @!UP0 UIADD3 UR8, UPT, UPT, UR21, 0x1200, URZ ;  /* 0x0000120015088890 */ /* 0x000fe2000fffe0ff */
[----:B------:R-:W-:Y:S01]  /*4cc0*/  ISETP.NE.AND P0, PT, R14, 0x2, PT ;  /* 0x000000020e00780c */ /* 0x000fe20003f05270 */
[----:B------:R-:W-:Y:S01]  /*4cd0*/  @!UP0 UIADD3 UR9, UPT, UPT, UR21, 0x88, URZ ;  /* 0x0000008815098890 */ /* 0x000fe2000fffe0ff */
[----:B------:R-:W-:Y:S01]  /*4ce0*/  @!P1 R2UR UR4, R0 ;  /* 0x00000000000492ca */ /* 0x000fe200000e0000 */
[----:B------:R-:W-:Y:S01]  /*4cf0*/  VOTEU.ALL UP0, P1 ;  /* 0x0000000000ff7886 */ /* 0x000fe20000800000 */
[----:B------:R-:W-:Y:S01]  /*4d00*/  UMOV UR11, UR19 ;  /* 0x00000013000b7c82 */ /* 0x000fe20008000000 */
[----:B------:R-:W-:Y:S01]  /*4d10*/  UMOV UR12, UR36 ;  /* 0x00000024000c7c82 */ /* 0x000fe20008000000 */
[----:B------:R-:W-:Y:S01]  /*4d20*/  SEL R0, RZ, 0x1, P0 ;  /* 0x00000001ff007807 */ /* 0x000fe20000000000 */
[----:B------:R-:W-:Y:S01]  /*4d30*/  UIADD3 UR20, UPT, UPT, UR13, UR63, URZ ;  /* 0x0000003f0d147290 */ /* 0x000fe2000fffe0ff */
[----:B------:R-:W-:Y:S01]  /*4d40*/  IMAD.U32 R8, RZ, RZ, UR5 ;  /* 0x00000005ff087e24 */ /* 0x000fe2000f8e00ff */
[----:B------:R-:W-:Y:S01]  /*4d50*/  LOP3.LUT R15, R15, 0x1, RZ, 0x3c, !PT ;  /* 0x000000010f0f7812 */ /* 0x000fe200078e3cff */
[----:B------:R-:W-:Y:S01]  /*4d60*/  UPLOP3.LUT UP3, UPT, UPT, UPT, UPT, 0x80, 0x8 ;  /* 0x000000000008789c */ /* 0x000fe20003f6f070 */
[----:B------:R-:W-:Y:S01]  /*4d70*/  LOP3.LUT R13, R13, R0, RZ, 0x3c, !PT ;  /* 0x000000000d0d7212 */ /* 0x000fe200078e3cff */
[----:B------:R-:W-:Y:S01]  /*4d80*/  UIADD3 UR16, UPT, UPT, UR14, UR16, URZ ;  /* 0x000000100e107290 */ /* 0x000fe2000fffe0ff */
[----:B------:R-:W-:Y:S01]  /*4d90*/  SEL R14, R14, RZ, P0 ;  /* 0x000000ff0e0e7207 */ /* 0x000fe20000000000 */
[----:B------:R-:W-:Y:S01]  /*4da0*/  UMOV UR36, UR26 ;  /* 0x0000001a00247c82 */ /* 0x000fe20008000000 */
[----:B------:R-:W-:Y:S01]  /*4db0*/  IMAD.U32 R9, RZ, RZ, UR4 ;  /* 0x00000004ff097e24 */ /* 0x000fe2000f8e00ff */
[----:B------:R-:W-:Y:S04]  /*4dc0*/  @!P1 R2UR UR4, R8 ;  /* 0x00000000080492ca */ /* 0x000fe800000e0000 */
[----:B------:R-:W-:Y:S11]  /*4dd0*/  @!P1 R2UR UR5, R9 ;  /* 0x00000000090592ca */ /* 0x000ff600000e0000 */
[----:B------:R-:W-:Y:S02]  /*4de0*/  @!UPT UIADD3 URZ, UPT, UPT, URZ, URZ, URZ ;  /* 0x000000fffffff290 */ /* 0x000fe4000fffe0ff */
[----:B------:R2:W-:Y:S01]  /*4df0*/  @!UP0 UTMALDG.3D [UR8], [UR4], desc[UR6] ;  /* 0x00000608040085b4 */ /* 0x0005e20008011000 */
[----:B------:R2:W-:Y:S01]  /*4e00*/  @!P1 SYNCS.ARRIVE.TRANS64.RED.A0TR RZ, [UR21+0x88], R7 ;  /* 0x00008807ffff99a7 */ /* 0x0005e20008300415 */
[----:B------:R-:W-:Y:S01]  /*4e10*/  SYNCS.ARRIVE.TRANS64.RED.A1T0 RZ, [UR33], RZ ;  /* 0x000000ffffff79a7 */ /* 0x000fe20008100421 */
[----:B------:R-:W-:Y:S05]  /*4e20*/  BRA.U UP1, `(.L_x_88) ;  /* 0xfffffff501247547 */ /* 0x000fea000b83ffff */
[----:B------:R-:W-:-:S04]  /*4e30*/  SHF.L.U32 R2, R15, 0x1f, RZ ;  /* 0x0000001f0f027819 */ /* 0x000fc800000006ff */
[----:B------:R-:W1:Y:S02]  /*4e40*/  SYNCS.PHASECHK.TRANS64.TRYWAIT P0, [UR21+0x90], R2 ;  /* 0x00009002ff0075a7 */ /* 0x000e640008001115 */
[----:B-1----:R-:W-:Y:S05]  /*4e50*/  @!P0 BRA `(.L_x_89) ;  /* 0x0000003400a48947 */ /* 0x002fea0003800000 */
.L_x_159:
[----:B-1----:R-:W-:-:S07]  /*4e60*/  MOV R0, UR21 ;  /* 0x0000001500007c02 */ /* 0x002fce0008000f00 */
.L_x_90:
[----:B-1----:R-:W-:-:S04]  /*4e70*/  SHF.L.U32 R2, R15, 0x1f, RZ ;  /* 0x0000001f0f027819 */ /* 0x002fc800000006ff */
[----:B------:R1:W3:Y:S03]  /*4e80*/  SYNCS.PHASECHK.TRANS64.TRYWAIT P0, [R0+URZ+0x98], R2 ;  /* 0x00009802000075a7 */ /* 0x0002e600080011ff */
[----:B---3--:R-:W-:Y:S05]  /*4e90*/  @!P0 NANOSLEEP.SYNCS 0x989680 ;  /* 0x009896800000895d */ /* 0x008fea0003900000 */
[----:B------:R-:W3:Y:S02]  /*4ea0*/  @!P0 SYNCS.PHASECHK.TRANS64 P0, [R0+URZ+0x98], R2 ;  /* 0x00009802000085a7 */ /* 0x000ee400080010ff */
[----:B--23--:R-:W-:Y:S05]  /*4eb0*/  @P0 EXIT ;  /* 0x000000000000094d */ /* 0x00cfea0003800000 */
[----:B------:R-:W-:Y:S05]  /*4ec0*/  BRA `(.L_x_90) ;  /* 0xfffffffc00e87947 */ /* 0x000fea000383ffff */
.L_x_79:
[----:B------:R-:W-:-:S06]  /*4ed0*/  UISETP.GE.AND UP0, UPT, UR17, 0x4, UPT ;  /* 0x000000041100788c */ /* 0x000fcc000bf06270 */
[----:B------:R-:W-:-:S13]  /*4ee0*/  PLOP3.LUT P0, PT, PT, PT, UP0, 0x80, 0x8 ;  /* 0x000000000008781c */ /* 0x000fda0003f0f008 */
[----:B------:R-:W-:Y:S05]  /*4ef0*/  @!P0 EXIT ;  /* 0x000000000000894d */ /* 0x000fea0003800000 */
[----:B------:R-:W-:Y:S01]  /*4f00*/  BAR.SYNC.DEFER_BLOCKING 0x6, 0xa0 ;  /* 0x0182800000007b1d */ /* 0x000fe20000010000 */
[C---:B------:R-:W-:Y:S01]  /*4f10*/  IMAD.SHL.U32 R7, R84.reuse, 0x40, RZ ;  /* 0x0000004054077824 */ /* 0x040fe200078e00ff */
[C---:B------:R-:W-:Y:S01]  /*4f20*/  LOP3.LUT R86, R84.reuse, 0x60, RZ, 0xc0, !PT ;  /* 0x0000006054567812 */ /* 0x040fe200078ec0ff */
[C---:B------:R-:W-:Y:S01]  /*4f30*/  IMAD.SHL.U32 R4, R84.reuse, 0x20, RZ ;  /* 0x0000002054047824 */ /* 0x040fe200078e00ff */
[----:B------:R-:W-:Y:S01]  /*4f40*/  CS2R R82, SRZ ;  /* 0x0000000000527805 */ /* 0x000fe2000001ff00 */
[C---:B------:R-:W-:Y:S01]  /*4f50*/  IMAD.SHL.U32 R5, R84.reuse, 0x8, RZ ;  /* 0x0000000854057824 */ /* 0x040fe200078e00ff */
[----:B------:R-:W-:Y:S02]  /*4f60*/  UMOV UR44, 0x400 ;  /* 0x00000400002c7882 */ /* 0x000fe40000000000 */
[----:B------:R-:W1:Y:S01]  /*4f70*/  LDC.64 R72, c[0x0][0x8b0] ;  /* 0x00022c00ff487b82 */ /* 0x000e620000000a00 */
[----:B------:R-:W-:Y:S01]  /*4f80*/  ULEA UR44, UR45, UR44, 0x18 ;  /* 0x0000002c2d2c7291 */ /* 0x000fe2000f8ec0ff */
[----:B------:R-:W-:Y:S01]  /*4f90*/  LOP3.LUT R6, R7, 0x180, RZ, 0xc0, !PT ;  /* 0x0000018007067812 */ /* 0x000fe200078ec0ff */
[----:B------:R-:W-:Y:S01]  /*4fa0*/  IMAD.U32 R37, R84, 0x10000, RZ ;  /* 0x0001000054257824 */ /* 0x000fe200078e00ff */
[----:B------:R-:W-:Y:S01]  /*4fb0*/  LOP3.LUT R4, R4, 0xc00, RZ, 0xc0, !PT ;  /* 0x00000c0004047812 */ /* 0x000fe200078ec0ff */
[----:B------:R-:W-:Y:S01]  /*4fc0*/  UIADD3 UR4, UPT, UPT, UR44, 0x2200, URZ ;  /* 0x000022002c047890 */ /* 0x000fe2000fffe0ff */
[----:B------:R-:W-:Y:S01]  /*4fd0*/  LOP3.LUT R5, R6, 0x30, R5, 0xf8, !PT ;  /* 0x0000003006057812 */ /* 0x000fe200078ef805 */
[----:B------:R-:W-:Y:S01]  /*4fe0*/  IMAD.SHL.U32 R6, R84, 0x2, RZ ;  /* 0x0000000254067824 */ /* 0x000fe200078e00ff */
[----:B------:R-:W2:Y:S01]  /*4ff0*/  LDC.64 R70, c[0x0][0x8a8] ;  /* 0x00022a00ff467b82 */ /* 0x000ea20000000a00 */
[----:B------:R-:W-:Y:S01]  /*5000*/  LOP3.LUT R4, R4, 0x40, R7, 0xf8, !PT ;  /* 0x0000004004047812 */ /* 0x000fe200078ef807 */
[----:B------:R-:W-:Y:S01]  /*5010*/  IMAD.MOV.U32 R36, RZ, RZ, RZ ;  /* 0x000000ffff247224 */ /* 0x000fe200078e00ff */
[----:B------:R-:W-:Y:S01]  /*5020*/  LOP3.LUT R37, R37, 0x600000, RZ, 0xc0, !PT ;  /* 0x0060000025257812 */ /* 0x000fe200078ec0ff */
[----:B------:R-:W-:Y:S01]  /*5030*/  IMAD.MOV.U32 R78, RZ, RZ, RZ ;  /* 0x000000ffff4e7224 */ /* 0x000fe200078e00ff */
[----:B------:R-:W-:-:S02]  /*5040*/  LOP3.LUT R84, R84, 0x2, RZ, 0xc0, !PT ;  /* 0x0000000254547812 */ /* 0x000fc400078ec0ff */
[----:B------:R-:W-:Y:S02]  /*5050*/  CS2R R80, SRZ ;  /* 0x0000000000507805 */ /* 0x000fe4000001ff00 */
[----:B------:R-:W-:Y:S01]  /*5060*/  LOP3.LUT R5, R5, 0x20, R6, 0x78, !PT ;  /* 0x0000002005057812 */ /* 0x000fe200078e7806 */
[----:B------:R-:W-:Y:S01]  /*5070*/  IMAD.U32 R85, RZ, RZ, UR4 ;  /* 0x00000004ff557e24 */ /* 0x000fe2000f8e00ff */
[----:B------:R-:W3:Y:S01]  /*5080*/  LDS R0, [UR44+0x160] ;  /* 0x0001602cff007984 */ /* 0x000ee20008000800 */
[----:B------:R-:W-:Y:S01]  /*5090*/  LOP3.LUT R4, R4, 0x200, R7, 0xf8, !PT ;  /* 0x0000020004047812 */ /* 0x000fe200078ef807 */
[----:B------:R-:W-:Y:S01]  /*50a0*/  IMAD.MOV R79, RZ, RZ, -R84 ;  /* 0x000000ffff4f7224 */ /* 0x000fe200078e0a54 */
[----:B------:R-:W4:Y:S02]  /*50b0*/  LDCU UR58, c[0x0][0x370] ;  /* 0x00006e00ff3a77ac */ /* 0x000f240008000800 */
[----:B------:R-:W-:Y:S01]  /*50c0*/  LOP3.LUT R69, R4, R5, RZ, 0xfc, !PT ;  /* 0x0000000504457212 */ /* 0x000fe200078efcff */
[----:B------:R-:W1:Y:S01]  /*50d0*/  LDCU UR43, c[0x0][0xb0c] ;  /* 0x00016180ff2b77ac */ /* 0x000e620008000800 */
[----:B------:R-:W1:Y:S01]  /*50e0*/  LDCU UR39, c[0x0][0xb30] ;  /* 0x00016600ff2777ac */ /* 0x000e620008000800 */
[----:B------:R-:W1:Y:S01]  /*50f0*/  LDCU.64 UR56, c[0x0][0x888] ;  /* 0x00011100ff3877ac */ /* 0x000e620008000a00 */
[----:B------:R-:W1:Y:S01]  /*5100*/  LDCU.64 UR40, c[0x0][0xb28] ;  /* 0x00016500ff2877ac */ /* 0x000e620008000a00 */
[----:B------:R-:W1:Y:S01]  /*5110*/  LDCU.64 UR60, c[0x0][0x890] ;  /* 0x00011200ff3c77ac */ /* 0x000e620008000a00 */
[----:B------:R-:W1:Y:S01]  /*5120*/  LDCU.128 UR52, c[0x0][0xb10] ;  /* 0x00016200ff3477ac */ /* 0x000e620008000c00 */
[----:B------:R-:W1:Y:S01]  /*5130*/  LDCU UR47, c[0x0][0x374] ;  /* 0x00006e80ff2f77ac */ /* 0x000e620008000800 */
[----:B------:R-:W-:Y:S01]  /*5140*/  UIADD3 UR62, UPT, UPT, UR44, 0x200, URZ ;  /* 0x000002002c3e7890 */ /* 0x000fe2000fffe0ff */
[----:B-1234-:R-:W-:-:S11]  /*5150*/  IMAD.IADD R37, R0, 0x1, R37 ;  /* 0x0000000100257824 */ /* 0x01efd600078e0225 */
.L_x_116:
[----:B------:R-:W-:Y:S02]  /*5160*/  LEA R3, R78, UR44, 0x3 ;  /* 0x0000002c4e037c11 */ /* 0x000fe4000f8e18ff */
[----:B------:R-:W-:Y:S02]  /*5170*/  SHF.L.U32 R0, R82, 0x1f, RZ ;  /* 0x0000001f52007819 */ /* 0x000fe400000006ff */
[----:B-1----:R-:W-:Y:S02]  /*5180*/  LEA R4, R78, UR44, 0x4 ;  /* 0x0000002c4e047c11 */ /* 0x002fe4000f8e20ff */
[----:B------:R-:W1:Y:S02]  /*5190*/  SYNCS.PHASECHK.TRANS64.TRYWAIT P0, [R3+URZ+0xb0], R0 ;  /* 0x0000b000030075a7 */ /* 0x000e6400080011ff */
[----:B-1----:R-:W-:Y:S05]  /*51a0*/  @!P0 BRA `(.L_x_91) ;  /* 0x0000003000e88947 */ /* 0x002fea0003800000 */
.L_x_160:
        /* <DEDUP_REMOVED lines=8> */
[----:B--2---:R-:W-:Y:S11]  /*5230*/  LOP3.LUT P0, RZ, R6, 0x1, RZ, 0xc0, !PT ;  /* 0x0000000106ff7812 */ /* 0x004ff6000780c0ff */
[----:B------:R-:W-:Y:S02]  /*5240*/  @!UPT UIADD3 URZ, UPT, UPT, URZ, URZ, URZ ;  /* 0x000000fffffff290 */ /* 0x000fe4000fffe0ff */
[----:B---3--:R-:W-:Y:S01]  /*5250*/  VOTEU.ANY UP1, P0 ;  /* 0x0000000000ff7886 */ /* 0x008fe20000020100 */
[----:B------:R-:W-:Y:S01]  /*5260*/  PLOP3.LUT P0, PT, PT, PT, UP1, 0x80, 0x8 ;  /* 0x000000000008781c */ /* 0x000fe20003f0f018 */
[----:B------:R-:W-:Y:S11]  /*5270*/  UP2UR UR46, UPR, URZ, 0x2 ;  /* 0x00000002ff2e7883 */ /* 0x000ff60008000000 */
[----:B------:R-:W-:Y:S01]  /*5280*/  @!UPT UIADD3 URZ, UPT, UPT, URZ, URZ, URZ ;  /* 0x000000fffffff290 */ /* 0x000fe2000fffe0ff */
[----:B-1----:R-:W-:Y:S02]  /*5290*/  @P0 SHF.R.U32.HI R0, RZ, 0x10, R5 ;  /* 0x00000010ff000819 */ /* 0x002fe40000011605 */
        /* <DEDUP_REMOVED lines=12> */
[----:B------:R-:W2:Y:S01]  /*5360*/  LDCU UR12, c[0x0][0xb20] ;  /* 0x00016400ff0c77ac */ /* 0x000ea20008000800 */
[----:B------:R-:W-:Y:S02]  /*5370*/  UIMAD.WIDE.U32 UR4, UR47, UR55, URZ ;  /* 0x000000372f0472a5 */ /* 0x000fe4000f8e00ff */
[----:B------:R-:W-:Y:S02]  /*5380*/  UIMAD.WIDE.U32 UR6, UR58, UR52, URZ ;  /* 0x000000343a0672a5 */ /* 0x000fe4000f8e00ff */
[----:B------:R-:W-:Y:S02]  /*5390*/  UISETP.NE.AND UP0, UPT, UR54, 0x1, UPT ;  /* 0x000000013600788c */ /* 0x000fe4000bf05270 */
[----:B------:R-:W-:Y:S02]  /*53a0*/  UIMAD.WIDE.U32 UR8, UR37, UR55, URZ ;  /* 0x00000037250872a5 */ /* 0x000fe4000f8e00ff */
[----:B------:R-:W-:Y:S02]  /*53b0*/  UIMAD.WIDE.U32 UR10, UR38, UR52, URZ ;  /* 0x00000034260a72a5 */ /* 0x000fe4000f8e00ff */
[----:B------:R-:W-:Y:S02]  /*53c0*/  UISETP.NE.AND UP1, UPT, UR43, 0x1, UPT ;  /* 0x000000012b00788c */ /* 0x000fe4000bf25270 */
[----:B------:R-:W-:Y:S01]  /*53d0*/  UISETP.NE.AND UP2, UPT, UR42, 0x1, UPT ;  /* 0x000000012a00788c */ /* 0x000fe2000bf45270 */
[----:B------:R-:W-:Y:S02]  /*53e0*/  UMOV UR4, UR5 ;  /* 0x0000000500047c82 */ /* 0x000fe40008000000 */
[----:B--2---:R-:W-:Y:S03]  /*53f0*/  USHF.R.U32.HI UR5, URZ, UR12, UR4 ;  /* 0x0000000cff057299 */ /* 0x004fe60008011604 */
[----:B------:R-:W-:Y:S02]  /*5400*/  UMOV UR4, UR7 ;  /* 0x0000000700047c82 */ /* 0x000fe40008000000 */
[----:B------:R-:W-:Y:S02]  /*5410*/  USHF.R.U32.HI UR7, URZ, UR53, UR4 ;  /* 0x00000035ff077299 */ /* 0x000fe40008011604 */
[----:B------:R-:W-:Y:S02]  /*5420*/  USEL UR4, UR47, UR5, !UP0 ;  /* 0x000000052f047287 */ /* 0x000fe4000c000000 */
[----:B------:R-:W-:Y:S01]  /*5430*/  USEL UR7, UR58, UR7, !UP1 ;  /* 0x000000073a077287 */ /* 0x000fe2000c800000 */
[----:B------:R-:W-:Y:S01]  /*5440*/  UMOV UR5, UR9 ;  /* 0x0000000900057c82 */ /* 0x000fe20008000000 */
[----:B------:R-:W-:Y:S02]  /*5450*/  UIMAD.WIDE.U32 UR8, UR4, UR40, URZ ;  /* 0x00000028040872a5 */ /* 0x000fe4000f8e00ff */
[----:B------:R-:W-:Y:S03]  /*5460*/  USHF.R.U32.HI UR6, URZ, UR12, UR5 ;  /* 0x0000000cff067299 */ /* 0x000fe60008011605 */
[----:B------:R-:W-:Y:S01]  /*5470*/  UMOV UR5, UR11 ;  /* 0x0000000b00057c82 */ /* 0x000fe20008000000 */
[----:B------:R-:W-:Y:S02]  /*5480*/  UIMAD.WIDE.U32 UR10, UR7, UR40, URZ ;  /* 0x00000028070a72a5 */ /* 0x000fe4000f8e00ff */
[----:B------:R-:W-:Y:S02]  /*5490*/  USHF.R.U32.HI UR12, URZ, UR53, UR5 ;  /* 0x00000035ff0c7299 */ /* 0x000fe40008011605 */
[----:B------:R-:W-:Y:S01]  /*54a0*/  USEL UR6, UR37, UR6, !UP0 ;  /* 0x0000000625067287 */ /* 0x000fe2000c000000 */
[----:B------:R-:W-:Y:S02]  /*54b0*/  UMOV UR5, UR9 ;  /* 0x0000000900057c82 */ /* 0x000fe40008000000 */
[----:B------:R-:W-:Y:S01]  /*54c0*/  UMOV UR10, UR11 ;  /* 0x0000000b000a7c82 */ /* 0x000fe20008000000 */
[----:B------:R-:W-:Y:S02]  /*54d0*/  @UP2 USHF.R.U32.HI UR4, URZ, UR41, UR5 ;  /* 0x00000029ff042299 */ /* 0x000fe40008011605 */
[----:B------:R-:W-:Y:S02]  /*54e0*/  @UP2 USHF.R.U32.HI UR7, URZ, UR41, UR10 ;  /* 0x00000029ff072299 */ /* 0x000fe4000801160a */
[----:B------:R-:W-:Y:S02]  /*54f0*/  UIMAD UR4, UR42, UR4, URZ ;  /* 0x000000042a0472a4 */ /* 0x000fe4000f8e02ff */
[----:B------:R-:W-:Y:S02]  /*5500*/  UIMAD.WIDE.U32 UR10, UR6, UR40, URZ ;  /* 0x00000028060a72a5 */ /* 0x000fe4000f8e00ff */
[----:B------:R-:W-:Y:S02]  /*5510*/  USEL UR5, UR38, UR12, !UP1 ;  /* 0x0000000c26057287 */ /* 0x000fe4000c800000 */
[----:B------:R-:W-:Y:S02]  /*5520*/  UIMAD UR8, UR42, UR7, URZ ;  /* 0x000000072a0872a4 */ /* 0x000fe4000f8e02ff */
[----:B------:R-:W-:Y:S03]  /*5530*/  UISETP.GE.AND UP0, UPT, UR6, UR4, UPT ;  /* 0x000000040600728c */ /* 0x000fe6000bf06270 */
[----:B------:R-:W-:Y:S01]  /*5540*/  UMOV UR4, UR11 ;  /* 0x0000000b00047c82 */ /* 0x000fe20008000000 */
[----:B------:R-:W-:Y:S02]  /*5550*/  UISETP.GE.OR UP0, UPT, UR5, UR8, UP0 ;  /* 0x000000080500728c */ /* 0x000fe40008706670 */
[----:B------:R-:W-:Y:S02]  /*5560*/  USHF.R.U32.HI UR4, URZ, UR41, UR4 ;  /* 0x00000029ff047299 */ /* 0x000fe40008011604 */
[----:B------:R-:W-:Y:S02]  /*5570*/  UIMAD.WIDE.U32 UR8, UR5, UR40, URZ ;  /* 0x00000028050872a5 */ /* 0x000fe4000f8e00ff */
[----:B------:R-:W-:Y:S02]  /*5580*/  USEL UR11, UR6, UR4, !UP2 ;  /* 0x00000004060b7287 */ /* 0x000fe4000d000000 */
[----:B------:R-:W-:Y:S02]  /*5590*/  UIADD3 UR8, UPT, UPT, -UR5, URZ, URZ ;  /* 0x000000ff05087290 */ /* 0x000fe4000fffe1ff */
[----:B------:R-:W-:Y:S01]  /*55a0*/  UIADD3 UR10, UPT, UPT, -UR11, URZ, URZ ;  /* 0x000000ff0b0a7290 */ /* 0x000fe2000fffe1ff */
[----:B------:R-:W-:Y:S01]  /*55b0*/  @!UP0 UMOV UR4, UR9 ;  /* 0x0000000900048c82 */ /* 0x000fe20008000000 */
[----:B------:R-:W-:Y:S02]  /*55c0*/  UIADD3 UR9, UPT, UPT, -UR6, URZ, URZ ;  /* 0x000000ff06097290 */ /* 0x000fe4000fffe1ff */
[----:B------:R-:W-:Y:S02]  /*55d0*/  @!UP0 USHF.R.U32.HI UR4, URZ, UR41, UR4 ;  /* 0x00000029ff048299 */ /* 0x000fe40008011604 */
[----:B------:R-:W-:Y:S02]  /*55e0*/  UIMAD UR10, UR42, UR10, UR6 ;  /* 0x0000000a2a0a72a4 */ /* 0x000fe4000f8e0206 */
[----:B------:R-:W-:Y:S04]  /*55f0*/  @!UP0 USEL UR4, UR5, UR4, !UP2 ;  /* 0x0000000405048287 */ /* 0x000fe8000d000000 */
[----:B------:R-:W-:Y:S02]  /*5600*/  @!UP0 UIMAD UR10, UR7, UR10, UR4 ;  /* 0x0000000a070a82a4 */ /* 0x000fe4000f8e0204 */
[----:B------:R-:W-:Y:S02]  /*5610*/  @!UP0 UIADD3 UR11, UPT, UPT, UR11, -UR4, URZ ;  /* 0x800000040b0b8290 */ /* 0x000fe4000fffe0ff */
[----:B------:R-:W-:Y:S02]  /*5620*/  UIMAD UR7, UR43, UR8, UR38 ;  /* 0x000000082b0772a4 */ /* 0x000fe4000f8e0226 */
[----:B------:R-:W-:Y:S02]  /*5630*/  @!UP0 UIMAD UR6, UR11, UR42, UR5 ;  /* 0x0000002a0b0682a4 */ /* 0x000fe4000f8e0205 */
[----:B------:R-:W-:Y:S01]  /*5640*/  UIMAD UR4, UR54, UR9, UR37 ;  /* 0x00000009360472a4 */ /* 0x000fe2000f8e0225 */
[----:B------:R-:W-:Y:S02]  /*5650*/  @!UP0 UMOV UR5, UR10 ;  /* 0x0000000a00058c82 */ /* 0x000fe40008000000 */
[----:B------:R-:W-:Y:S02]  /*5660*/  UIMAD UR38, UR5, UR43, UR7 ;  /* 0x0000002b052672a4 */ /* 0x000fe4000f8e0207 */
[----:B------:R-:W-:Y:S11]  /*5670*/  UIMAD UR37, UR6, UR54, UR4 ;  /* 0x00000036062572a4 */ /* 0x000ff6000f8e0204 */
[----:B------:R-:W-:Y:S01]  /*5680*/  @!UPT UIADD3 URZ, UPT, UPT, URZ, URZ, URZ ;  /* 0x000000fffffff290 */ /* 0x000fe2000fffe0ff */
.L_x_92:
[----:B------:R-:W-:Y:S01]  /*5690*/  UISETP.NE.AND UP0, UPT, UR39, 0x1, UPT ;  /* 0x000000012700788c */ /* 0x000fe2000bf05270 */
[----:B------:R-:W-:Y:S01]  /*56a0*/  IADD3 R78, PT, PT, R78, 0x1, RZ ;  /* 0x000000014e4e7810 */ /* 0x000fe20007ffe0ff */
[----:B------:R-:W-:Y:S02]  /*56b0*/  USHF.L.U32 UR50, UR16, 0x6, URZ ;  /* 0x0000000610327899 */ /* 0x000fe400080006ff */
[----:B------:R-:W-:Y:S07]  /*56c0*/  USHF.L.U32 UR49, UR20, 0x7, URZ ;  /* 0x0000000714317899 */ /* 0x000fee00080006ff */
[----:B------:R-:W2:Y:S01]  /*56d0*/  @!UP0 LDCU.128 UR12, c[0x0][0xb10] ;  /* 0x00016200ff0c87ac */ /* 0x000ea20008000c00 */
[----:B------:R-:W3:Y:S01]  /*56e0*/  @!UP0 LDCU UR5, c[0x0][0xb0c] ;  /* 0x00016180ff0587ac */ /* 0x000ee20008000800 */
[----:B------:R-:W4:Y:S01]  /*56f0*/  @!UP0 LDCU UR10, c[0x0][0xb20] ;  /* 0x00016400ff0a87ac */ /* 0x000f220008000800 */
[----:B--2---:R-:W-:Y:S02]  /*5700*/  UIMAD.WIDE.U32 UR8, UR38, UR12, URZ ;  /* 0x0000000c260872a5 */ /* 0x004fe4000f8e00ff */
[----:B------:R-:W-:Y:S02]  /*5710*/  UIMAD.WIDE.U32 UR6, UR37, UR15, URZ ;  /* 0x0000000f250672a5 */ /* 0x000fe4000f8e00ff */
[----:B------:R-:W-:Y:S03]  /*5720*/  @!UP0 UISETP.NE.AND UP1, UPT, UR14, 0x1, UPT ;  /* 0x000000010e00888c */ /* 0x000fe6000bf25270 */
[----:B------:R-:W-:Y:S01]  /*5730*/  @!UP0 UMOV UR4, UR9 ;  /* 0x0000000900048c82 */ /* 0x000fe20008000000 */
[----:B---3--:R-:W-:Y:S02]  /*5740*/  @!UP0 UISETP.NE.AND UP2, UPT, UR5, 0x1, UPT ;  /* 0x000000010500888c */ /* 0x008fe4000bf45270 */
[----:B------:R-:W-:Y:S01]  /*5750*/  @!UP0 USHF.R.U32.HI UR4, URZ, UR13, UR4 ;  /* 0x0000000dff048299 */ /* 0x000fe20008011604 */
[----:B------:R-:W-:Y:S02]  /*5760*/  @!UP0 UMOV UR6, UR7 ;  /* 0x0000000700068c82 */ /* 0x000fe40008000000 */
[----:B----4-:R-:W-:Y:S02]  /*5770*/  @!UP0 USHF.R.U32.HI UR6, URZ, UR10, UR6 ;  /* 0x0000000aff068299 */ /* 0x010fe40008011606 */
[----:B------:R-:W-:Y:S02]  /*5780*/  @!UP0 USEL UR7, UR38, UR4, !UP2 ;  /* 0x0000000426078287 */ /* 0x000fe4000d000000 */
[----:B------:R-:W-:Y:S04]  /*5790*/  @!UP0 USEL UR6, UR37, UR6, !UP1 ;  /* 0x0000000625068287 */ /* 0x000fe8000c800000 */
[----:B------:R-:W-:Y:S02]  /*57a0*/  @!UP0 UIADD3 UR4, UPT, UPT, -UR7, UR6, URZ ;  /* 0x0000000607048290 */ /* 0x000fe4000fffe1ff */
[----:B------:R-:W-:Y:S02]  /*57b0*/  @!UP0 UIADD3 UR6, UPT, UPT, UR7, -UR6, URZ ;  /* 0x8000000607068290 */ /* 0x000fe4000fffe0ff */
[----:B------:R-:W-:Y:S02]  /*57c0*/  @!UP0 UIMAD UR38, UR4, UR5, UR38 ;  /* 0x00000005042682a4 */ /* 0x000fe4000f8e0226 */
[----:B------:R-:W-:Y:S02]  /*57d0*/  @!UP0 UIMAD UR37, UR6, UR14, UR37 ;  /* 0x0000000e062582a4 */ /* 0x000fe4000f8e0225 */
[----:B------:R-:W-:Y:S09]  /*57e0*/  ULOP3.LUT UP0, URZ, UR62, 0x1b0, URZ, 0xc0, !UPT ;  /* 0x000001b03eff7892 */ /* 0x000ff2000f80c0ff */
[----:B------:R-:W-:Y:S05]  /*57f0*/  BRA.U !UP0, `(.L_x_93) ;  /* 0x0000000108407547 */ /* 0x000fea000b800000 */
[----:B------:R-:W2:Y:S01]  /*5800*/  LDCU.64 UR8, c[0x4][0x80] ;  /* 0x01001000ff0877ac */ /* 0x000ea20008000a00 */
[----:B------:R-:W-:Y:S01]  /*5810*/  MOV R3, 0x0 ;  /* 0x0000000000037802 */ /* 0x000fe20000000f00 */
[----:B------:R-:W-:Y:S02]  /*5820*/  HFMA2 R12, -RZ, RZ, 0, 5.9604644775390625e-08 ;  /* 0x00000001ff0c7431 */ /* 0x000fe400000001ff */
[----:B------:R-:W-:Y:S02]  /*5830*/  IMAD.MOV.U32 R8, RZ, RZ, 0x70 ;  /* 0x00000070ff087424 */ /* 0x000fe400078e00ff */
[----:B------:R-:W-:Y:S01]  /*5840*/  IMAD.MOV.U32 R13, RZ, RZ, RZ ;  /* 0x000000ffff0d7224 */ /* 0x000fe200078e00ff */
[----:B------:R-:W3:Y:S01]  /*5850*/  LDCU.64 UR6, c[0x4][0x88] ;  /* 0x01001100ff0677ac */ /* 0x000ee20008000a00 */
[----:B------:R-:W4:Y:S01]  /*5860*/  LDC.64 R2, c[0x4][R3] ;  /* 0x0100000003027b82 */ /* 0x000f220000000a00 */
[----:B------:R-:W1:Y:S01]  /*5870*/  LDCU.64 UR4, c[0x4][0x8] ;  /* 0x01000100ff0477ac */ /* 0x000e620008000a00 */
[----:B--2---:R-:W-:Y:S01]  /*5880*/  MOV R5, UR9 ;  /* 0x0000000900057c02 */ /* 0x004fe20008000f00 */
[----:B------:R-:W-:Y:S01]  /*5890*/  IMAD.U32 R4, RZ, RZ, UR8 ;  /* 0x00000008ff047e24 */ /* 0x000fe2000f8e00ff */
[----:B---3--:R-:W-:Y:S01]  /*58a0*/  MOV R7, UR7 ;  /* 0x0000000700077c02 */ /* 0x008fe20008000f00 */
[----:B------:R-:W-:Y:S01]  /*58b0*/  IMAD.U32 R6, RZ, RZ, UR6 ;  /* 0x00000006ff067e24 */ /* 0x000fe2000f8e00ff */
[----:B-1----:R-:W-:Y:S01]  /*58c0*/  MOV R11, UR5 ;  /* 0x00000005000b7c02 */ /* 0x002fe20008000f00 */
[----:B------:R-:W-:Y:S02]  /*58d0*/  IMAD.U32 R10, RZ, RZ, UR4 ;  /* 0x00000004ff0a7e24 */ /* 0x000fe4000f8e00ff */
[----:B------:R-:W-:Y:S07]  /*58e0*/  LEPC R20, `(.L_x_93) ;  /* 0x000000001014794e */ /* 0x000fee0000000000 */
[----:B----45:R-:W-:Y:S05]  /*58f0*/  CALL.ABS.NOINC R2 ;  /* 0x0000000002007343 */ /* 0x030fea0003c00000 */
.L_x_93:
[----:B------:R-:W-:Y:S01]  /*5900*/  LOP3.LUT P0, RZ, R85, 0x1b0, RZ, 0xc0, !PT ;  /* 0x000001b055ff7812 */ /* 0x000fe2000780c0ff */
[----:B------:R-:W-:Y:S11]  /*5910*/  BSSY.RECONVERGENT B6, `(.L_x_94) ;  /* 0x0000013000067945 */ /* 0x000ff60003800200 */
[----:B------:R-:W-:Y:S01]  /*5920*/  @!UPT UIADD3 URZ, UPT, UPT, URZ, URZ, URZ ;  /* 0x000000fffffff290 */ /* 0x000fe2000fffe0ff */
[----:B------:R-:W-:Y:S05]  /*5930*/  @!P0 BRA `(.L_x_95) ;  /* 0x0000000000408947 */ /* 0x000fea0003800000 */
        /* <DEDUP_REMOVED lines=16> */
.L_x_95:
[----:B------:R-:W-:Y:S05]  /*5a40*/  BSYNC.RECONVERGENT B6 ;  /* 0x0000000000067941 */ /* 0x000fea0003800200 */
.L_x_94:
[----:B------:R-:W-:Y:S01]  /*5a50*/  R2UR UR4, R77 ;  /* 0x000000004d0472ca */ /* 0x000fe200000e0000 */
[----:B------:R-:W-:Y:S01]  /*5a60*/  UISETP.NE.U32.AND UP0, UPT, UR60, URZ, UPT ;  /* 0x000000ff3c00728c */ /* 0x000fe2000bf05070 */
[----:B------:R-:W-:Y:S02]  /*5a70*/  ISETP.NE.U32.AND P4, PT, R72, RZ, PT ;  /* 0x000000ff4800720c */ /* 0x000fe40003f85070 */
[----:B------:R-:W-:Y:S01]  /*5a80*/  ISETP.NE.U32.AND P2, PT, RZ, UR56, PT ;  /* 0x00000038ff007c0c */ /* 0x000fe2000bf45070 */
[----:B------:R-:W-:Y:S01]  /*5a90*/  UISETP.NE.AND.EX UP1, UPT, UR61, URZ, UPT, UP0 ;  /* 0x000000ff3d00728c */ /* 0x000fe2000bf25300 */
[----:B------:R-:W-:Y:S01]  /*5aa0*/  ISETP.NE.AND.EX P4, PT, R73, RZ, PT, P4 ;  /* 0x000000ff4900720c */ /* 0x000fe20003f85340 */
[----:B------:R-:W-:Y:S01]  /*5ab0*/  UPLOP3.LUT UP0, UPT, UPT, UPT, UPT, 0x40, 0x4 ;  /* 0x000000000004789c */ /* 0x000fe20003f0e870 */
[----:B------:R-:W-:Y:S05]  /*5ac0*/  ISETP.NE.AND.EX P2, PT, RZ, UR57, PT, P2 ;  /* 0x00000039ff007c0c */ /* 0x000fea000bf45320 */
[----:B------:R-:W-:Y:S06]  /*5ad0*/  UISETP.NE.AND UP2, UPT, UR4, URZ, UPT ;  /* 0x000000ff0400728c */ /* 0x000fec000bf45270 */
[----:B------:R-:W-:Y:S05]  /*5ae0*/  PLOP3.LUT P1, PT, PT, PT, UP2, 0x80, 0x8 ;  /* 0x000000000008781c */ /* 0x000fea0003f2f028 */
[----:B------:R-:W-:Y:S06]  /*5af0*/  @UP2 UPLOP3.LUT UP0, UPT, UPT, UPT, UP1, 0x80, 0x8 ;  /* 0x000000000008289c */ /* 0x000fec0003f0f010 */
[----:B------:R-:W-:Y:S01]  /*5b00*/  PLOP3.LUT P0, PT, PT, PT, UP0, 0x80, 0x8 ;  /* 0x000000000008781c */ /* 0x000fe20003f0f008 */
[----:B------:R-:W-:Y:S01]  /*5b10*/  @!UPT UIADD3 URZ, UPT, UPT, URZ, URZ, URZ ;  /* 0x000000fffffff290 */ /* 0x000fe2000fffe0ff */
[----:B------:R-:W-:Y:S11]  /*5b20*/  BRA.U !UP1, `(.L_x_96) ;  /* 0x00000001093c7547 */ /* 0x000ff6000b800000 */
[----:B------:R-:W-:Y:S01]  /*5b30*/  UISETP.NE.U32.AND UP0, UPT, UR56, URZ, UPT ;  /* 0x000000ff3800728c */ /* 0x000fe2000bf05070 */
[----:B-1----:R-:W-:Y:S01]  /*5b40*/  HFMA2 R0, -RZ, RZ, 0, 5.9604644775390625e-08 ;  /* 0x00000001ff007431 */ /* 0x002fe200000001ff */
[----:B------:R-:W1:Y:S01]  /*5b50*/  LDCU.64 UR8, c[0x0][0x358] ;  /* 0x00006b00ff0877ac */ /* 0x000e620008000a00 */
[----:B------:R-:W-:Y:S01]  /*5b60*/  IMAD.MOV.U32 R74, RZ, RZ, 0x1 ;  /* 0x00000001ff4a7424 */ /* 0x000fe200078e00ff */
[----:B------:R-:W-:Y:S06]  /*5b70*/  UISETP.NE.AND.EX UP0, UPT, UR57, URZ, UPT, UP0 ;  /* 0x000000ff3900728c */ /* 0x000fec000bf05300 */
[----:B------:R-:W-:Y:S05]  /*5b80*/  PLOP3.LUT P3, PT, PT, PT, UP0, 0x80, 0x8 ;  /* 0x000000000008781c */ /* 0x000fea0003f6f008 */
[----:B------:R-:W2:Y:S01]  /*5b90*/  @UP0 LDCU.64 UR4, c[0x0][0x888] ;  /* 0x00011100ff0407ac */ /* 0x000ea20008000a00 */
[----:B------:R-:W-:Y:S07]  /*5ba0*/  @UP0 UIMAD UR6, UR36, UR60, URZ ;  /* 0x0000003c240602a4 */ /* 0x000fee000f8e02ff */
[----:B------:R-:W-:Y:S01]  /*5bb0*/  @!P3 PRMT R74, R0, 0x7610, R74 ;  /* 0x00007610004ab816 */ /* 0x000fe2000000004a */
[----:B--2---:R-:W-:Y:S06]  /*5bc0*/  @UP0 UIMAD.WIDE UR4, UR6, 0x4, UR4 ;  /* 0x00000004060408a5 */ /* 0x004fec000f8e0204 */
[----:B-----5:R-:W-:Y:S01]  /*5bd0*/  IMAD.U32 R40, RZ, RZ, UR4 ;  /* 0x00000004ff287e24 */ /* 0x020fe2000f8e00ff */
[----:B------:R-:W-:Y:S04]  /*5be0*/  MOV R41, UR5 ;  /* 0x0000000500297c02 */ /* 0x000fe80008000f00 */
[----:B------:R-:W2:Y:S01]  /*5bf0*/  @!UP0 LDCU UR4, c[0x0][0x880] ;  /* 0x00011000ff0487ac */ /* 0x000ea20008000800 */
[----:B-1----:R3:W5:Y:S02]  /*5c00*/  @P3 LDG.E R40, desc[UR8][R40.64] ;  /* 0x0000000828283981 */ /* 0x002764000c1e1900 */
[----:B--23--:R-:W-:Y:S02]  /*5c10*/  @!P3 IMAD.U32 R40, RZ, RZ, UR4 ;  /* 0x00000004ff28be24 */ /* 0x00cfe4000f8e00ff */
.L_x_96:
[----:B------:R-:W-:Y:S05]  /*5c20*/  @!P4 BRA `(.L_x_97) ;  /* 0x000000000024c947 */ /* 0x000fea0003800000 */
[----:B------:R-:W-:Y:S01]  /*5c30*/  ISETP.NE.U32.AND P3, PT, R70, RZ, PT ;  /* 0x000000ff4600720c */ /* 0x000fe20003f65070 */
[----:B------:R-:W2:Y:S03]  /*5c40*/  LDCU.64 UR4, c[0x0][0x358] ;  /* 0x00006b00ff0477ac */ /* 0x000ea60008000a00 */
[----:B------:R-:W-:Y:S11]  /*5c50*/  ISETP.NE.AND.EX P3, PT, R71, RZ, PT, P3 ;  /* 0x000000ff4700720c */ /* 0x000ff60003f65330 */
[----:B------:R-:W-:Y:S02]  /*5c60*/  @!UPT UIADD3 URZ, UPT, UPT, URZ, URZ, URZ ;  /* 0x000000fffffff290 */ /* 0x000fe4000fffe0ff */
[----:B------:R-:W3:Y:S01]  /*5c70*/  @P3 LDC.64 R2, c[0x0][0x8a8] ;  /* 0x00022a00ff023b82 */ /* 0x000ee20000000a00 */
[----:B-1----:R-:W-:Y:S04]  /*5c80*/  @P3 IMAD R0, R72, UR36, RZ ;  /* 0x0000002448003c24 */ /* 0x002fe8000f8e02ff */
[----:B---3--:R-:W-:Y:S05]  /*5c90*/  @P3 IMAD.WIDE R2, R0, 0x4, R2 ;  /* 0x0000000400023825 */ /* 0x008fea00078e0202 */
[----:B--2--5:R2:W5:Y:S02]  /*5ca0*/  @P3 LDG.E R38, desc[UR4][R2.64] ;  /* 0x0000000402263981 */ /* 0x024564000c1e1900 */
[----:B--2---:R-:W3:Y:S02]  /*5cb0*/  @!P3 LDC R38, c[0x0][0x8a0] ;  /* 0x00022800ff26bb82 */ /* 0x004ee40000000800 */
.L_x_97:
[----:B-----5:R-:W-:Y:S01]  /*5cc0*/  ISETP.NE.AND P4, PT, R40, RZ, PT ;  /* 0x000000ff2800720c */ /* 0x020fe20003f85270 */
[----:B------:R-:W-:Y:S01]  /*5cd0*/  BSSY B1, `(.L_x_98) ;  /* 0x0000042000017945 */ /* 0x000fe20003800000 */
[----:B------:R-:W-:Y:S01]  /*5ce0*/  SEL R6, RZ, 0xffffffff, P2 ;  /* 0xffffffffff067807 */ /* 0x000fe20001000000 */
[----:B------:R-:W-:Y:S01]  /*5cf0*/  IMAD.MOV.U32 R56, RZ, RZ, 0x1 ;  /* 0x00000001ff387424 */ /* 0x000fe200078e00ff */
[----:B------:R-:W-:Y:S02]  /*5d00*/  LOP3.LUT P3, RZ, R74, 0xff, RZ, 0xc0, !PT ;  /* 0x000000ff4aff7812 */ /* 0x000fe4000786c0ff */
[----:B------:R-:W-:Y:S02]  /*5d10*/  CS2R R46, SRZ ;  /* 0x00000000002e7805 */ /* 0x000fe4000001ff00 */
[----:B-1----:R-:W-:Y:S02]  /*5d20*/  @P1 SEL R0, RZ, 0xffffffff, P4 ;  /* 0xffffffffff001807 */ /* 0x002fe40002000000 */
[----:B------:R-:W-:Y:S02]  /*5d30*/  CS2R R44, SRZ ;  /* 0x00000000002c7805 */ /* 0x000fe4000001ff00 */
[----:B------:R-:W-:Y:S02]  /*5d40*/  LEA R3, R81, UR44, 0x3 ;  /* 0x0000002c51037c11 */ /* 0x000fe4000f8e18ff */
[----:B------:R-:W-:Y:S02]  /*5d50*/  CS2R R50, SRZ ;  /* 0x0000000000327805 */ /* 0x000fe4000001ff00 */
[----:B------:R-:W-:Y:S02]  /*5d60*/  @P0 SEL R0, R6, R0, !P3 ;  /* 0x0000000006000207 */ /* 0x000fe40005800000 */
[----:B------:R-:W-:Y:S02]  /*5d70*/  CS2R R48, SRZ ;  /* 0x0000000000307805 */ /* 0x000fe4000001ff00 */
[----:B------:R-:W-:Y:S02]  /*5d80*/  LEA R43, R36, UR44, 0x3 ;  /* 0x0000002c242b7c11 */ /* 0x000fe4000f8e18ff */
[----:B------:R-:W-:Y:S02]  /*5d90*/  @P1 LOP3.LUT R0, R0, 0x1, RZ, 0xc0, !PT ;  /* 0x0000000100001812 */ /* 0x000fe400078ec0ff */
[----:B------:R-:W-:Y:S02]  /*5da0*/  SHF.L.U32 R4, R83, 0x1f, RZ ;  /* 0x0000001f53047819 */ /* 0x000fe400000006ff */
[----:B------:R-:W-:Y:S02]  /*5db0*/  ISETP.NE.U32.OR P6, PT, R0, 0x1, !P1 ;  /* 0x000000010000780c */ /* 0x000fe40004fc5470 */
[----:B------:R-:W-:Y:S02]  /*5dc0*/  PLOP3.LUT P2, PT, PT, PT, UP1, 0x80, 0x8 ;  /* 0x000000000008781c */ /* 0x000fe40003f4f018 */
[----:B------:R-:W-:Y:S02]  /*5dd0*/  LEA.HI R39, R36, R36, RZ, 0x1 ;  /* 0x0000002424277211 */ /* 0x000fe400078f08ff */
[----:B------:R-:W-:Y:S02]  /*5de0*/  SEL R5, RZ, 0xffffffff, P4 ;  /* 0xffffffffff057807 */ /* 0x000fe40002000000 */
[----:B------:R-:W-:Y:S05]  /*5df0*/  P2R R2, PR, RZ, 0x40 ;  /* 0x00000040ff027803 */ /* 0x000fea0000000000 */
[----:B------:R-:W-:Y:S02]  /*5e00*/  @P6 SHF.L.U32 R0, R80, 0x1f, RZ ;  /* 0x0000001f50006819 */ /* 0x000fe400000006ff */
[----:B------:R-:W-:Y:S02]  /*5e10*/  @P2 SEL R5, R6, R5, !P3 ;  /* 0x0000000506052207 */ /* 0x000fe40005800000 */
[----:B------:R1:W2:Y:S02]  /*5e20*/  @P6 SYNCS.PHASECHK.TRANS64.TRYWAIT P1, [R3+URZ+0x80], R0 ;  /* 0x00008000030065a7 */ /* 0x0002a400080211ff */
[----:B------:R-:W-:Y:S04]  /*5e30*/  LOP3.LUT R5, R5, 0x1, RZ, 0xc0, !PT ;  /* 0x0000000105057812 */ /* 0x000fe800078ec0ff */
[----:B------:R-:W-:Y:S04]  /*5e40*/  ISETP.NE.U32.AND P5, PT, R5, 0x1, PT ;  /* 0x000000010500780c */ /* 0x000fe80003fa5070 */
[----:B------:R-:W-:Y:S01]  /*5e50*/  P2R R57, PR, RZ, 0x20 ;  /* 0x00000020ff397803 */ /* 0x000fe20000000000 */
[----:B------:R4:W3:Y:S01]  /*5e60*/  SYNCS.PHASECHK.TRANS64.TRYWAIT P0, [R43+URZ+0xd0], R4 ;  /* 0x0000d0042b0075a7 */ /* 0x0008e200080011ff */
[C---:B-1----:R-:W-:Y:S01]  /*5e70*/  IMAD.SHL.U32 R0, R39.reuse, 0x40, RZ ;  /* 0x0000004027007824 */ /* 0x042fe200078e00ff */
[----:B------:R-:W-:Y:S04]  /*5e80*/  LOP3.LUT R39, R39, 0xffe, RZ, 0xc0, !PT ;  /* 0x00000ffe27277812 */ /* 0x000fe800078ec0ff */
[----:B------:R-:W-:Y:S01]  /*5e90*/  LOP3.LUT R0, R0, 0xffffff80, RZ, 0xc0, !PT ;  /* 0xffffff8000007812 */ /* 0x000fe200078ec0ff */
[----:B------:R-:W-:Y:S04]  /*5ea0*/  IMAD.IADD R39, R36, 0x1, -R39 ;  /* 0x0000000124277824 */ /* 0x000fe800078e0a27 */
[----:B------:R-:W-:Y:S04]  /*5eb0*/  IMAD.IADD R0, R37, 0x1, R0 ;  /* 0x0000000125007824 */ /* 0x000fe800078e0200 */
[----:B------:R-:W-:Y:S01]  /*5ec0*/  IMAD R39, R39, 0x100000, R0 ;  /* 0x0010000027277824 */ /* 0x000fe200078e0200 */
[----:B--2---:R-:W-:Y:S01]  /*5ed0*/  @P6 SEL R56, RZ, 0x1, !P1 ;  /* 0x00000001ff386807 */ /* 0x004fe20004800000 */
[----:B----4-:R-:W-:Y:S06]  /*5ee0*/  @!P6 BRA `(.L_x_99) ;  /* 0x000000000080e947 */ /* 0x010fec0003800000 */
[----:B------:R-:W-:Y:S01]  /*5ef0*/  @P5 IMAD R6, R81, 0x1000, R69 ;  /* 0x0000100051065824 */ /* 0x000fe200078e0245 */
[----:B------:R-:W-:Y:S01]  /*5f00*/  ISETP.NE.AND P1, PT, R56, RZ, PT ;  /* 0x000000ff3800720c */ /* 0x000fe20003f25270 */
[----:B------:R-:W-:Y:S01]  /*5f10*/  BSSY B0, `(.L_x_100) ;  /* 0x000000b000007945 */ /* 0x000fe20003800000 */
[----:B------:R-:W-:Y:S01]  /*5f20*/  CS2R R50, SRZ ;  /* 0x0000000000327805 */ /* 0x000fe2000001ff00 */
[----:B------:R-:W-:Y:S01]  /*5f30*/  @P5 VIADD R5, R6, UR44 ;  /* 0x0000002c06055c36 */ /* 0x000fe20008000000 */
[----:B------:R-:W-:Y:S02]  /*5f40*/  CS2R R48, SRZ ;  /* 0x0000000000307805 */ /* 0x000fe4000001ff00 */
[----:B------:R-:W-:Y:S02]  /*5f50*/  CS2R R46, SRZ ;  /* 0x00000000002e7805 */ /* 0x000fe4000001ff00 */
[----:B------:R-:W-:Y:S01]  /*5f60*/  CS2R R44, SRZ ;  /* 0x00000000002c7805 */ /* 0x000fe2000001ff00 */
[----:B------:R-:W-:Y:S04]  /*5f70*/  @P5 IMAD R5, R84, -0x10, R5 ;  /* 0xfffffff054055824 */ /* 0x000fe800078e0205 */
[----:B------:R-:W-:Y:S05]  /*5f80*/  @P1 BRA `(.L_x_101) ;  /* 0x00000000000c1947 */ /* 0x000fea0003800000 */
[----:B------:R-:W-:Y:S04]  /*5f90*/  SHF.L.U32 R0, R80, 0x1f, RZ ;  /* 0x0000001f50007819 */ /* 0x000fe800000006ff */
[----:B------:R-:W1:Y:S02]  /*5fa0*/  SYNCS.PHASECHK.TRANS64.TRYWAIT P1, [R3+URZ+0x80], R0 ;  /* 0x00008000030075a7 */ /* 0x000e6400080211ff */
[----:B-1----:R-:W-:Y:S05]  /*5fb0*/  @!P1 BRA `(.L_x_102) ;  /* 0x0000002400789947 */ /* 0x002fea0003800000 */
.L_x_101:
[----:B------:R-:W-:Y:S05]  /*5fc0*/  BSYNC B0 ;  /* 0x0000000000007941 */ /* 0x000fea0003800000 */
.L_x_100:
[----:B------:R-:W-:Y:S01]  /*5fd0*/  ISETP.NE.AND P1, PT, R57, RZ, PT ;  /* 0x000000ff3900720c */ /* 0x000fe20003f25270 */
[----:B-1----:R-:W-:Y:S02]  /*5fe0*/  VIADD R3, R3, 0x90 ;  /* 0x0000009003037836 */ /* 0x002fe40000000000 */
[----:B------:R-:W-:Y:S02]  /*5ff0*/  IMAD.U32 R0, RZ, RZ, UR45 ;  /* 0x0000002dff007e24 */ /* 0x000fe4000f8e00ff */
[----:B------:R-:W-:Y:S03]  /*6000*/  VIADD R81, R81, 0x1 ;  /* 0x0000000151517836 */ /* 0x000fe60000000000 */
[----:B------:R-:W-:Y:S05]  /*6010*/  PRMT R0, R0, 0x654, R3 ;  /* 0x0000065400007816 */ /* 0x000fea0000000003 */
[----:B------:R1:W2:Y:S04]  /*6020*/  @P1 LDS.128 R48, [R6+UR44+0x200] ;  /* 0x0002002c06301984 */ /* 0x0002a80008000c00 */
[----:B------:R1:W4:Y:S01]  /*6030*/  @P1 LDS.128 R44, [R5+0x210] ;  /* 0x00021000052c1984 */ /* 0x0003220000000c00 */
[C---:B------:R-:W-:Y:S01]  /*6040*/  ISETP.NE.AND P1, PT, R81.reuse, 0x2, PT ;  /* 0x000000025100780c */ /* 0x040fe20003f25270 */
[----:B------:R-:W-:Y:S01]  /*6050*/  @!PT LDS RZ, [RZ] ;  /* 0x00000000fffff984 */ /* 0x000fe20000000800 */
[----:B------:R-:W-:Y:S01]  /*6060*/  @!PT LDS RZ, [RZ] ;  /* 0x00000000fffff984 */ /* 0x000fe20000000800 */
[----:B------:R-:W-:Y:S01]  /*6070*/  @!PT LDS RZ, [RZ] ;  /* 0x00000000fffff984 */ /* 0x000fe20000000800 */
[----:B------:R-:W-:Y:S01]  /*6080*/  @!PT LDS RZ, [RZ] ;  /* 0x00000000fffff984 */ /* 0x000fe20000000800 */
[----:B------:R5:W-:Y:S06]  /*6090*/  MEMBAR.ALL.CTA ;  /* 0x0000000000007992 */ /* 0x000bec0000008000 */
[----:B-----5:R-:W5:Y:S01]  /*60a0*/  FENCE.VIEW.ASYNC.S ;  /* 0x00000000000073c6 */ /* 0x020f620000000000 */
[----:B------:R-:W-:Y:S01]  /*60b0*/  SEL R81, R81, RZ, P1 ;  /* 0x000000ff51517207 */ /* 0x000fe20000800000 */
[----:B-----5:R5:W-:Y:S02]  /*60c0*/  SYNCS.ARRIVE.TRANS64.RED.A1T0 RZ, [R0+URZ], RZ ;  /* 0x000000ff00ff79a7 */ /* 0x020be400081004ff */
[----:B-----5:R-:W-:Y:S04]  /*60d0*/  SEL R0, RZ, 0x1, P1 ;  /* 0x00000001ff007807 */ /* 0x020fe80000800000 */
[----:B-12---:R-:W-:Y:S02]  /*60e0*/  LOP3.LUT R80, R80, R0, RZ, 0x3c, !PT ;  /* 0x0000000050507212 */ /* 0x006fe400078e3cff */
.L_x_99:
[----:B------:R-:W-:Y:S05]  /*60f0*/  BSYNC B1 ;  /* 0x0000000000017941 */ /* 0x000fea0003800000 */
.L_x_98:
[----:B------:R-:W-:Y:S04]  /*6100*/  SHF.R.U32.HI R0, RZ, 0x15, R39 ;  /* 0x00000015ff007819 */ /* 0x000fe80000011627 */
[----:B------:R-:W-:Y:S01]  /*6110*/  LOP3.LUT P1, RZ, R0, 0x3, R75, 0x48, !PT ;  /* 0x0000000300ff7812 */ /* 0x000fe2000782484b */
[----:B------:R-:W-:Y:S01]  /*6120*/  @!UPT UIADD3 URZ, UPT, UPT, URZ, URZ, URZ ;  /* 0x000000fffffff290 */ /* 0x000fe2000fffe0ff */
[----:B---3--:R-:W-:Y:S11]  /*6130*/  @P0 BRA `(.L_x_103) ;  /* 0x0000000000080947 */ /* 0x008ff60003800000 */
[----:B------:R-:W1:Y:S02]  /*6140*/  SYNCS.PHASECHK.TRANS64.TRYWAIT P0, [R43+URZ+0xd0], R4 ;  /* 0x0000d0042b0075a7 */ /* 0x000e6400080011ff */
[----:B-1----:R-:W-:Y:S05]  /*6150*/  @!P0 BRA `(.L_x_104) ;  /* 0x0000002400248947 */ /* 0x002fea0003800000 */
.L_x_103:
        /* <DEDUP_REMOVED lines=8> */
[----:B------:R-:W5:Y:S01]  /*61e0*/  LDCU.64 UR4, c[0x4][0x10] ;  /* 0x01000200ff0477ac */ /* 0x000f620008000a00 */
[----:B--2---:R-:W-:Y:S01]  /*61f0*/  MOV R5, UR9 ;  /* 0x0000000900057c02 */ /* 0x004fe20008000f00 */
[----:B-1----:R-:W-:Y:S01]  /*6200*/  IMAD.U32 R4, RZ, RZ, UR8 ;  /* 0x00000008ff047e24 */ /* 0x002fe2000f8e00ff */
[----:B---3--:R-:W-:Y:S01]  /*6210*/  MOV R7, UR7 ;  /* 0x0000000700077c02 */ /* 0x008fe20008000f00 */
[----:B------:R-:W-:Y:S01]  /*6220*/  IMAD.U32 R6, RZ, RZ, UR6 ;  /* 0x00000006ff067e24 */ /* 0x000fe2000f8e00ff */
[----:B-----5:R-:W-:Y:S01]  /*6230*/  MOV R11, UR5 ;  /* 0x00000005000b7c02 */ /* 0x020fe20008000f00 */
[----:B------:R-:W-:Y:S02]  /*6240*/  IMAD.U32 R10, RZ, RZ, UR4 ;  /* 0x00000004ff0a7e24 */ /* 0x000fe4000f8e00ff */
[----:B------:R-:W-:Y:S07]  /*6250*/  LEPC R20, `(.L_x_105) ;  /* 0x000000001014794e */ /* 0x000fee0000000000 */
[----:B----4-:R-:W-:Y:S05]  /*6260*/  CALL.ABS.NOINC R14 ;  /* 0x000000000e007343 */ /* 0x010fea0003c00000 */
.L_x_105:
[----:B------:R-:W-:Y:S05]  /*6270*/  WARPSYNC.ALL ;  /* 0x0000000000007948 */ /* 0x000fea0003800000 */
[----:B------:R-:W-:Y:S01]  /*6280*/  R2UR UR4, R39 ;  /* 0x00000000270472ca */ /* 0x000fe200000e0000 */
[----:B------:R-:W-:Y:S01]  /*6290*/  BSSY.RECONVERGENT B0, `(.L_x_106) ;  /* 0x00000a0000007945 */ /* 0x000fe20003800200 */
[----:B------:R-:W-:Y:S02]  /*62a0*/  ISETP.NE.AND P6, PT, R2, RZ, PT ;  /* 0x000000ff0200720c */ /* 0x000fe40003fc5270 */
[C---:B------:R-:W-:Y:S02]  /*62b0*/  SHF.L.U32 R2, R48.reuse, 0x10, RZ ;  /* 0x0000001030027819 */ /* 0x040fe400000006ff */
[C---:B------:R-:W-:Y:S02]  /*62c0*/  PRMT R3, R48.reuse, 0x8880, RZ ;  /* 0x0000888030037816 */ /* 0x040fe400000000ff */
[----:B------:R-:W-:Y:S02]  /*62d0*/  SHF.L.U32 R41, R48, 0x8, RZ ;  /* 0x0000000830297819 */ /* 0x000fe400000006ff */
[----:B------:R-:W-:Y:S02]  /*62e0*/  SHF.L.U32 R42, R49, 0x10, RZ ;  /* 0x00000010312a7819 */ /* 0x000fe400000006ff */
[----:B------:R-:W-:Y:S01]  /*62f0*/  ISETP.NE.AND P0, PT, R86, RZ, PT ;  /* 0x000000ff5600720c */ /* 0x000fe20003f05270 */
[----:B-1----:R-:W-:Y:S01]  /*6300*/  LDTM.16dp32bit_t0_t15.x32 R4, tmem[UR4] ;  /* 0x00000004000479ee */ /* 0x002fe20008a80000 */
[----:B------:R-:W1:Y:S01]  /*6310*/  LDTM.16dp32bit_t16_t31.x32 R4, tmem[UR4+0x20] ;  /* 0x00002004000479ee */ /* 0x000e620008aa0000 */
[----:B------:R-:W-:Y:S01]  /*6320*/  SHF.R.S32.HI R42, RZ, 0x18, R42 ;  /* 0x00000018ff2a7819 */ /* 0x000fe2000001142a */
[C---:B-1----:R-:W-:Y:S01]  /*6330*/  IMAD R0, R38.reuse, R4, RZ ;  /* 0x0000000426007224 */ /* 0x042fe200078e02ff */
[----:B------:R-:W-:Y:S01]  /*6340*/  SHF.R.S32.HI R4, RZ, 0x18, R2 ;  /* 0x00000018ff047819 */ /* 0x000fe20000011402 */
[C---:B------:R-:W-:Y:S01]  /*6350*/  IMAD R2, R38.reuse, R5, RZ ;  /* 0x0000000526027224 */ /* 0x040fe200078e02ff */
[----:B------:R-:W-:Y:S01]  /*6360*/  SHF.R.S32.HI R5, RZ, 0x18, R41 ;  /* 0x00000018ff057819 */ /* 0x000fe20000011429 */
[----:B------:R-:W-:Y:S01]  /*6370*/  IMAD R0, R3, R40, R0 ;  /* 0x0000002803007224 */ /* 0x000fe200078e0200 */
[----:B------:R-:W-:Y:S01]  /*6380*/  PRMT R41, R49, 0x8880, RZ ;  /* 0x0000888031297816 */ /* 0x000fe200000000ff */
[----:B------:R-:W-:Y:S02]  /*6390*/  IMAD R3, R38, R6, RZ ;  /* 0x0000000626037224 */ /* 0x000fe400078e02ff */
[-C--:B------:R-:W-:Y:S01]  /*63a0*/  IMAD R2, R4, R40.reuse, R2 ;  /* 0x0000002804027224 */ /* 0x080fe200078e0202 */
[----:B------:R-:W-:Y:S01]  /*63b0*/  SHF.R.S32.HI R4, RZ, 0x18, R48 ;  /* 0x00000018ff047819 */ /* 0x000fe20000011430 */
[----:B------:R-:W-:Y:S02]  /*63c0*/  IMAD R7, R38, R7, RZ ;  /* 0x0000000726077224 */ /* 0x000fe400078e02ff */
[-C--:B------:R-:W-:Y:S02]  /*63d0*/  IMAD R3, R5, R40.reuse, R3 ;  /* 0x0000002805037224 */ /* 0x080fe400078e0203 */
[----:B------:R-:W-:Y:S02]  /*63e0*/  IMAD R7, R4, R40, R7 ;  /* 0x0000002804077224 */ /* 0x000fe400078e0207 */
[C---:B------:R-:W-:Y:S02]  /*63f0*/  IMAD R6, R38.reuse, R11, RZ ;  /* 0x0000000b26067224 */ /* 0x040fe400078e02ff */
[C---:B------:R-:W-:Y:S01]  /*6400*/  IMAD R11, R38.reuse, R16, RZ ;  /* 0x00000010260b7224 */ /* 0x040fe200078e02ff */
[----:B------:R-:W-:Y:S01]  /*6410*/  I2IP.S8.S32.SAT R52, R7, R3, RZ ;  /* 0x0000000307347239 */ /* 0x000fe200000014ff */
[C---:B------:R-:W-:Y:S02]  /*6420*/  IMAD R16, R38.reuse, R21, RZ ;  /* 0x0000001526107224 */ /* 0x040fe400078e02ff */
[----:B------:R-:W-:Y:S01]  /*6430*/  IMAD R21, R38, R26, RZ ;  /* 0x0000001a26157224 */ /* 0x000fe200078e02ff */
[----:B------:R-:W-:Y:S01]  /*6440*/  I2IP.S8.S32.SAT R52, R2, R0, R52 ;  /* 0x0000000002347239 */ /* 0x000fe20000001434 */
[C---:B------:R-:W-:Y:S01]  /*6450*/  IMAD R26, R38.reuse, R31, RZ ;  /* 0x0000001f261a7224 */ /* 0x040fe200078e02ff */
[----:B------:R-:W-:Y:S01]  /*6460*/  SHF.R.S32.HI R2, RZ, 0x18, R49 ;  /* 0x00000018ff027819 */ /* 0x000fe20000011431 */
[C---:B------:R-:W-:Y:S02]  /*6470*/  IMAD R3, R38.reuse, R8, RZ ;  /* 0x0000000826037224 */ /* 0x040fe400078e02ff */
[----:B------:R-:W-:Y:S02]  /*6480*/  IMAD.SHL.U32 R31, R49, 0x100, RZ ;  /* 0x00000100311f7824 */ /* 0x000fe400078e00ff */
[C---:B------:R-:W-:Y:S02]  /*6490*/  IMAD R8, R38.reuse, R13, RZ ;  /* 0x0000000d26087224 */ /* 0x040fe400078e02ff */
[C---:B------:R-:W-:Y:S01]  /*64a0*/  IMAD R13, R38.reuse, R18, RZ ;  /* 0x00000012260d7224 */ /* 0x040fe200078e02ff */
[----:B------:R-:W-:Y:S01]  /*64b0*/  SHF.R.S32.HI R0, RZ, 0x18, R31 ;  /* 0x00000018ff007819 */ /* 0x000fe2000001141f */
[----:B------:R-:W-:Y:S01]  /*64c0*/  IMAD R18, R38, R23, RZ ;  /* 0x0000001726127224 */ /* 0x000fe200078e02ff */
[----:B------:R-:W-:Y:S01]  /*64d0*/  SHF.L.U32 R31, R50, 0x10, RZ ;  /* 0x00000010321f7819 */ /* 0x000fe200000006ff */
[C---:B------:R-:W-:Y:S02]  /*64e0*/  IMAD R4, R38.reuse, R9, RZ ;  /* 0x0000000926047224 */ /* 0x040fe400078e02ff */
[C---:B------:R-:W-:Y:S01]  /*64f0*/  IMAD R23, R38.reuse, R28, RZ ;  /* 0x0000001c26177224 */ /* 0x040fe200078e02ff */
[----:B------:R-:W-:Y:S01]  /*6500*/  SHF.R.S32.HI R31, RZ, 0x18, R31 ;  /* 0x00000018ff1f7819 */ /* 0x000fe2000001141f */
[C---:B------:R-:W-:Y:S02]  /*6510*/  IMAD R7, R38.reuse, R12, RZ ;  /* 0x0000000c26077224 */ /* 0x040fe400078e02ff */
[----:B------:R-:W-:Y:S01]  /*6520*/  IMAD R28, R38, R33, RZ ;  /* 0x00000021261c7224 */ /* 0x000fe200078e02ff */
[----:B------:R-:W-:Y:S01]  /*6530*/  PRMT R33, R50, 0x8880, RZ ;  /* 0x0000888032217816 */ /* 0x000fe200000000ff */
[----:B------:R-:W-:Y:S02]  /*6540*/  IMAD R3, R41, R40, R3 ;  /* 0x0000002829037224 */ /* 0x000fe400078e0203 */
[C---:B------:R-:W-:Y:S02]  /*6550*/  IMAD R12, R38.reuse, R17, RZ ;  /* 0x00000011260c7224 */ /* 0x040fe400078e02ff */
[C---:B------:R-:W-:Y:S02]  /*6560*/  IMAD R5, R38.reuse, R10, RZ ;  /* 0x0000000a26057224 */ /* 0x040fe400078e02ff */
[----:B------:R-:W-:Y:S02]  /*6570*/  IMAD R17, R38, R22, RZ ;  /* 0x0000001626117224 */ /* 0x000fe400078e02ff */
[----:B------:R-:W-:Y:S02]  /*6580*/  IMAD R4, R42, R40, R4 ;  /* 0x000000282a047224 */ /* 0x000fe400078e0204 */
[C---:B------:R-:W-:Y:S02]  /*6590*/  IMAD R22, R38.reuse, R27, RZ ;  /* 0x0000001b26167224 */ /* 0x040fe400078e02ff */
[----:B------:R-:W-:Y:S01]  /*65a0*/  IMAD R27, R38, R32, RZ ;  /* 0x00000020261b7224 */ /* 0x000fe200078e02ff */
[----:B------:R-:W-:Y:S01]  /*65b0*/  SHF.L.U32 R32, R50, 0x8, RZ ;  /* 0x0000000832207819 */ /* 0x000fe200000006ff */
[-C--:B------:R-:W-:Y:S02]  /*65c0*/  IMAD R5, R0, R40.reuse, R5 ;  /* 0x0000002800057224 */ /* 0x080fe400078e0205 */
[----:B------:R-:W-:Y:S01]  /*65d0*/  IMAD.MOV.U32 R0, RZ, RZ, R33 ;  /* 0x000000ffff007224 */ /* 0x000fe200078e0021 */
[----:B------:R-:W-:Y:S01]  /*65e0*/  SHF.R.S32.HI R32, RZ, 0x18, R32 ;  /* 0x00000018ff207819 */ /* 0x000fe20000011420 */
[-C--:B------:R-:W-:Y:S01]  /*65f0*/  IMAD R6, R2, R40.reuse, R6 ;  /* 0x0000002802067224 */ /* 0x080fe200078e0206 */
[----:B------:R-:W-:Y:S01]  /*6600*/  SHF.R.S32.HI R2, RZ, 0x18, R50 ;  /* 0x00000018ff027819 */ /* 0x000fe20000011432 */
[----:B------:R-:W-:Y:S01]  /*6610*/  IMAD R7, R0, R40, R7 ;  /* 0x0000002800077224 */ /* 0x000fe200078e0207 */
[----:B------:R-:W-:Y:S01]  /*6620*/  PRMT R0, R51, 0x8880, RZ ;  /* 0x0000888033007816 */ /* 0x000fe200000000ff */
[----:B------:R-:W-:Y:S01]  /*6630*/  IMAD R9, R38, R14, RZ ;  /* 0x0000000e26097224 */ /* 0x000fe200078e02ff */
[----:B------:R-:W-:Y:S01]  /*6640*/  I2IP.S8.S32.SAT R6, R6, R5, RZ ;  /* 0x0000000506067239 */ /* 0x000fe200000014ff */
[-C--:B------:R-:W-:Y:S01]  /*6650*/  IMAD R8, R31, R40.reuse, R8 ;  /* 0x000000281f087224 */ /* 0x080fe200078e0208 */
[C---:B------:R-:W-:Y:S01]  /*6660*/  SHF.L.U32 R31, R51.reuse, 0x8, RZ ;  /* 0x00000008331f7819 */ /* 0x040fe200000006ff */
[----:B------:R-:W-:Y:S01]  /*6670*/  IMAD R10, R38, R15, RZ ;  /* 0x0000000f260a7224 */ /* 0x000fe200078e02ff */
[----:B------:R-:W-:Y:S01]  /*6680*/  I2IP.S8.S32.SAT R53, R4, R3, R6 ;  /* 0x0000000304357239 */ /* 0x000fe20000001406 */
[-C--:B------:R-:W-:Y:S01]  /*6690*/  IMAD R9, R32, R40.reuse, R9 ;  /* 0x0000002820097224 */ /* 0x080fe200078e0209 */
[----:B------:R-:W-:Y:S01]  /*66a0*/  SHF.R.S32.HI R5, RZ, 0x18, R31 ;  /* 0x00000018ff057819 */ /* 0x000fe2000001141f */
[-C--:B------:R-:W-:Y:S01]  /*66b0*/  IMAD R10, R2, R40.reuse, R10 ;  /* 0x00000028020a7224 */ /* 0x080fe200078e020a */
[----:B------:R-:W-:Y:S01]  /*66c0*/  SHF.L.U32 R2, R51, 0x10, RZ ;  /* 0x0000001033027819 */ /* 0x000fe200000006ff */
[----:B------:R-:W-:Y:S01]  /*66d0*/  IMAD R11, R0, R40, R11 ;  /* 0x00000028000b7224 */ /* 0x000fe200078e020b */
[----:B------:R-:W-:Y:S01]  /*66e0*/  SHF.R.S32.HI R0, RZ, 0x18, R51 ;  /* 0x00000018ff007819 */ /* 0x000fe20000011433 */
[C---:B------:R-:W-:Y:S01]  /*66f0*/  IMAD R15, R38.reuse, R20, RZ ;  /* 0x00000014260f7224 */ /* 0x040fe200078e02ff */
[----:B------:R-:W-:Y:S01]  /*6700*/  SHF.R.S32.HI R2, RZ, 0x18, R2 ;  /* 0x00000018ff027819 */ /* 0x000fe20000011402 */
[C---:B------:R-:W-:Y:S01]  /*6710*/  IMAD R14, R38.reuse, R19, RZ ;  /* 0x00000013260e7224 */ /* 0x040fe200078e02ff */
[C---:B----4-:R-:W-:Y:S01]  /*6720*/  SHF.L.U32 R4, R45.reuse, 0x10, RZ ;  /* 0x000000102d047819 */ /* 0x050fe200000006ff */
[----:B------:R-:W-:Y:S01]  /*6730*/  IMAD R19, R38, R24, RZ ;  /* 0x0000001826137224 */ /* 0x000fe200078e02ff */
[----:B------:R-:W-:Y:S01]  /*6740*/  PRMT R3, R45, 0x8880, RZ ;  /* 0x000088802d037816 */ /* 0x000fe200000000ff */
[-C--:B------:R-:W-:Y:S01]  /*6750*/  IMAD R12, R2, R40.reuse, R12 ;  /* 0x00000028020c7224 */ /* 0x080fe200078e020c */
[----:B------:R-:W-:Y:S01]  /*6760*/  PRMT R2, R44, 0x8880, RZ ;  /* 0x000088802c027816 */ /* 0x000fe200000000ff */
[-C--:B------:R-:W-:Y:S01]  /*6770*/  IMAD R13, R5, R40.reuse, R13 ;  /* 0x00000028050d7224 */ /* 0x080fe200078e020d */
[----:B------:R-:W-:Y:S01]  /*6780*/  SHF.R.S32.HI R4, RZ, 0x18, R4 ;  /* 0x00000018ff047819 */ /* 0x000fe20000011404 */
[----:B------:R-:W-:Y:S01]  /*6790*/  IMAD R14, R0, R40, R14 ;  /* 0x00000028000e7224 */ /* 0x000fe200078e020e */
[----:B------:R-:W-:Y:S01]  /*67a0*/  MOV R0, R2 ;  /* 0x0000000200007202 */ /* 0x000fe20000000f00 */
[----:B------:R-:W-:Y:S01]  /*67b0*/  IMAD.U32 R5, R44, 0x10000, RZ ;  /* 0x000100002c057824 */ /* 0x000fe200078e00ff */
[----:B------:R-:W-:Y:S01]  /*67c0*/  I2IP.S8.S32.SAT R9, R10, R9, RZ ;  /* 0x000000090a097239 */ /* 0x000fe200000014ff */
[----:B------:R-:W-:Y:S01]  /*67d0*/  IMAD R20, R38, R25, RZ ;  /* 0x0000001926147224 */ /* 0x000fe200078e02ff */
[----:B------:R-:W-:Y:S01]  /*67e0*/  I2IP.S8.S32.SAT R13, R14, R13, RZ ;  /* 0x0000000d0e0d7239 */ /* 0x000fe200000014ff */
[----:B------:R-:W-:Y:S01]  /*67f0*/  IMAD R15, R0, R40, R15 ;  /* 0x00000028000f7224 */ /* 0x000fe200078e020f */
[----:B------:R-:W-:Y:S01]  /*6800*/  SHF.R.S32.HI R2, RZ, 0x18, R5 ;  /* 0x00000018ff027819 */ /* 0x000fe20000011405 */
[----:B------:R-:W-:Y:S01]  /*6810*/  IMAD R24, R38, R29, RZ ;  /* 0x0000001d26187224 */ /* 0x000fe200078e02ff */
[----:B------:R-:W-:Y:S01]  /*6820*/  SHF.L.U32 R0, R44, 0x8, RZ ;  /* 0x000000082c007819 */ /* 0x000fe200000006ff */
[----:B------:R-:W-:Y:S01]  /*6830*/  IMAD R25, R38, R30, RZ ;  /* 0x0000001e26197224 */ /* 0x000fe200078e02ff */
[----:B------:R-:W-:Y:S01]  /*6840*/  I2IP.S8.S32.SAT R54, R8, R7, R9 ;  /* 0x0000000708367239 */ /* 0x000fe20000001409 */
[----:B------:R-:W-:Y:S01]  /*6850*/  IMAD R16, R2, R40, R16 ;  /* 0x0000002802107224 */ /* 0x000fe200078e0210 */
[----:B------:R-:W-:Y:S01]  /*6860*/  SHF.R.S32.HI R0, RZ, 0x18, R0 ;  /* 0x00000018ff007819 */ /* 0x000fe20000011400 */
[----:B------:R-:W-:Y:S01]  /*6870*/  IMAD R29, R38, R34, RZ ;  /* 0x00000022261d7224 */ /* 0x000fe200078e02ff */
[----:B------:R-:W-:Y:S01]  /*6880*/  SHF.R.S32.HI R2, RZ, 0x18, R44 ;  /* 0x00000018ff027819 */ /* 0x000fe2000001142c */
[----:B------:R-:W-:Y:S01]  /*6890*/  IMAD.SHL.U32 R5, R45, 0x100, RZ ;  /* 0x000001002d057824 */ /* 0x000fe200078e00ff */
[----:B------:R-:W-:Y:S01]  /*68a0*/  I2IP.S8.S32.SAT R55, R12, R11, R13 ;  /* 0x0000000b0c377239 */ /* 0x000fe2000000140d */
[-C--:B------:R-:W-:Y:S02]  /*68b0*/  IMAD R17, R0, R40.reuse, R17 ;  /* 0x0000002800117224 */ /* 0x080fe400078e0211 */
[-C--:B------:R-:W-:Y:S01]  /*68c0*/  IMAD R18, R2, R40.reuse, R18 ;  /* 0x0000002802127224 */ /* 0x080fe200078e0212 */
[----:B------:R-:W-:Y:S01]  /*68d0*/  SHF.R.S32.HI R0, RZ, 0x18, R5 ;  /* 0x00000018ff007819 */ /* 0x000fe20000011405 */
[-C--:B------:R-:W-:Y:S01]  /*68e0*/  IMAD R19, R3, R40.reuse, R19 ;  /* 0x0000002803137224 */ /* 0x080fe200078e0213 */
[----:B------:R-:W-:Y:S01]  /*68f0*/  SHF.R.S32.HI R2, RZ, 0x18, R45 ;  /* 0x00000018ff027819 */ /* 0x000fe2000001142d */
[-C--:B------:R-:W-:Y:S01]  /*6900*/  IMAD R20, R4, R40.reuse, R20 ;  /* 0x0000002804147224 */ /* 0x080fe200078e0214 */
[----:B------:R-:W-:Y:S01]  /*6910*/  SHF.L.U32 R4, R46, 0x10, RZ ;  /* 0x000000102e047819 */ /* 0x000fe200000006ff */
[-C--:B------:R-:W-:Y:S01]  /*6920*/  IMAD R21, R0, R40.reuse, R21 ;  /* 0x0000002800157224 */ /* 0x080fe200078e0215 */
[C---:B------:R-:W-:Y:S01]  /*6930*/  PRMT R0, R46.reuse, 0x8880, RZ ;  /* 0x000088802e007816 */ /* 0x040fe200000000ff */
[----:B------:R1:W-:Y:S01]  /*6940*/  STS.128 [R69+UR44+0x2200], R52 ;  /* 0x0022003445007988 */ /* 0x0003e20008000c2c */
[----:B------:R-:W-:Y:S01]  /*6950*/  SHF.L.U32 R3, R46, 0x8, RZ ;  /* 0x000000082e037819 */ /* 0x000fe200000006ff */
[-C--:B------:R-:W-:Y:S01]  /*6960*/  IMAD R22, R2, R40.reuse, R22 ;  /* 0x0000002802167224 */ /* 0x080fe200078e0216 */
[----:B------:R-:W-:Y:S01]  /*6970*/  SHF.R.S32.HI R2, RZ, 0x18, R4 ;  /* 0x00000018ff027819 */ /* 0x000fe20000011404 */
[-C--:B------:R-:W-:Y:S01]  /*6980*/  IMAD R23, R0, R40.reuse, R23 ;  /* 0x0000002800177224 */ /* 0x080fe200078e0217 */
[----:B------:R-:W-:Y:S01]  /*6990*/  SHF.R.S32.HI R3, RZ, 0x18, R3 ;  /* 0x00000018ff037819 */ /* 0x000fe20000011403 */
[----:B------:R-:W-:Y:S01]  /*69a0*/  IMAD R30, R38, R35, RZ ;  /* 0x00000023261e7224 */ /* 0x000fe200078e02ff */
[----:B------:R-:W-:Y:S01]  /*69b0*/  SHF.R.S32.HI R0, RZ, 0x18, R46 ;  /* 0x00000018ff007819 */ /* 0x000fe2000001142e */
[-C--:B------:R-:W-:Y:S01]  /*69c0*/  IMAD R24, R2, R40.reuse, R24 ;  /* 0x0000002802187224 */ /* 0x080fe200078e0218 */
[----:B------:R-:W-:Y:S01]  /*69d0*/  PRMT R2, R47, 0x8880, RZ ;  /* 0x000088802f027816 */ /* 0x000fe200000000ff */
[-C--:B------:R-:W-:Y:S01]  /*69e0*/  IMAD R25, R3, R40.reuse, R25 ;  /* 0x0000002803197224 */ /* 0x080fe200078e0219 */
[C---:B------:R-:W-:Y:S01]  /*69f0*/  SHF.L.U32 R3, R47.reuse, 0x10, RZ ;  /* 0x000000102f037819 */ /* 0x040fe200000006ff */
[----:B------:R-:W-:Y:S01]  /*6a00*/  IMAD.SHL.U32 R4, R47, 0x100, RZ ;  /* 0x000001002f047824 */ /* 0x000fe200078e00ff */
[----:B------:R-:W-:Y:S01]  /*6a10*/  SHF.R.S32.HI R5, RZ, 0x18, R47 ;  /* 0x00000018ff057819 */ /* 0x000fe2000001142f */
[-C--:B------:R-:W-:Y:S01]  /*6a20*/  IMAD R26, R0, R40.reuse, R26 ;  /* 0x00000028001a7224 */ /* 0x080fe200078e021a */
[----:B------:R-:W-:Y:S01]  /*6a30*/  SHF.R.S32.HI R3, RZ, 0x18, R3 ;  /* 0x00000018ff037819 */ /* 0x000fe20000011403 */
[-C--:B------:R-:W-:Y:S01]  /*6a40*/  IMAD R27, R2, R40.reuse, R27 ;  /* 0x00000028021b7224 */ /* 0x080fe200078e021b */
[----:B------:R-:W-:Y:S02]  /*6a50*/  SHF.R.S32.HI R4, RZ, 0x18, R4 ;  /* 0x00000018ff047819 */ /* 0x000fe40000011404 */
[----:B------:R-:W-:Y:S01]  /*6a60*/  I2IP.S8.S32.SAT R17, R18, R17, RZ ;  /* 0x0000001112117239 */ /* 0x000fe200000014ff */
[-C--:B------:R-:W-:Y:S01]  /*6a70*/  IMAD R28, R3, R40.reuse, R28 ;  /* 0x00000028031c7224 */ /* 0x080fe200078e021c */
[----:B------:R-:W-:Y:S01]  /*6a80*/  I2IP.S8.S32.SAT R21, R22, R21, RZ ;  /* 0x0000001516157239 */ /* 0x000fe200000014ff */
[-C--:B------:R-:W-:Y:S01]  /*6a90*/  IMAD R29, R4, R40.reuse, R29 ;  /* 0x00000028041d7224 */ /* 0x080fe200078e021d */
[----:B------:R-:W-:Y:S01]  /*6aa0*/  I2IP.S8.S32.SAT R16, R16, R15, R17 ;  /* 0x0000000f10107239 */ /* 0x000fe20000001411 */
[----:B------:R-:W-:Y:S01]  /*6ab0*/  IMAD R30, R5, R40, R30 ;  /* 0x00000028051e7224 */ /* 0x000fe200078e021e */
[----:B------:R-:W-:Y:S02]  /*6ac0*/  I2IP.S8.S32.SAT R17, R20, R19, R21 ;  /* 0x0000001314117239 */ /* 0x000fe40000001415 */
[----:B------:R-:W-:Y:S02]  /*6ad0*/  I2IP.S8.S32.SAT R18, R26, R25, RZ ;  /* 0x000000191a127239 */ /* 0x000fe400000014ff */
[----:B------:R-:W-:Y:S02]  /*6ae0*/  I2IP.S8.S32.SAT R19, R30, R29, RZ ;  /* 0x0000001d1e137239 */ /* 0x000fe400000014ff */
[----:B------:R-:W-:Y:S02]  /*6af0*/  IADD3 R2, PT, PT, R69, UR44, RZ ;  /* 0x0000002c45027c10 */ /* 0x000fe4000fffe0ff */
[----:B------:R-:W-:Y:S02]  /*6b00*/  SHF.L.U32 R0, R79, 0x4, RZ ;  /* 0x000000044f007819 */ /* 0x000fe400000006ff */
[----:B------:R-:W-:Y:S02]  /*6b10*/  I2IP.S8.S32.SAT R18, R24, R23, R18 ;  /* 0x0000001718127239 */ /* 0x000fe40000001412 */
[----:B------:R-:W-:Y:S02]  /*6b20*/  I2IP.S8.S32.SAT R19, R28, R27, R19 ;  /* 0x0000001b1c137239 */ /* 0x000fe40000001413 */
[----:B------:R-:W-:Y:S02]  /*6b30*/  IADD3 R87, PT, PT, R2, R0, RZ ;  /* 0x0000000002577210 */ /* 0x000fe40007ffe0ff */
[----:B------:R-:W-:Y:S02]  /*6b40*/  LEA R3, R81, UR44, 0x3 ;  /* 0x0000002c51037c11 */ /* 0x000fe4000f8e18ff */
[----:B------:R-:W-:Y:S01]  /*6b50*/  @P6 SHF.L.U32 R4, R80, 0x1f, RZ ;  /* 0x0000001f50046819 */ /* 0x000fe200000006ff */
[----:B------:R1:W-:Y:S01]  /*6b60*/  STS.128 [R87+0x2210], R16 ;  /* 0x0022101057007388 */ /* 0x0003e20000000c00 */
[----:B------:R-:W-:Y:S01]  /*6b70*/  @!PT LDS RZ, [RZ] ;  /* 0x00000000fffff984 */ /* 0x000fe20000000800 */
[----:B------:R-:W-:Y:S01]  /*6b80*/  @!PT LDS RZ, [RZ] ;  /* 0x00000000fffff984 */ /* 0x000fe20000000800 */
[----:B------:R-:W-:Y:S01]  /*6b90*/  @!PT LDS RZ, [RZ] ;  /* 0x00000000fffff984 */ /* 0x000fe20000000800 */
[----:B------:R-:W-:Y:S01]  /*6ba0*/  @!PT LDS RZ, [RZ] ;  /* 0x00000000fffff984 */ /* 0x000fe20000000800 */
[----:B------:R2:W-:Y:S07]  /*6bb0*/  MEMBAR.ALL.CTA ;  /* 0x0000000000007992 */ /* 0x0005ee0000008000 */
[----:B--2---:R-:W2:Y:S02]  /*6bc0*/  FENCE.VIEW.ASYNC.S ;  /* 0x00000000000073c6 */ /* 0x004ea40000000000 */
[----:B--2---:R-:W-:Y:S06]  /*6bd0*/  BAR.SYNC.DEFER_BLOCKING 0x1, 0x80 ;  /* 0x0042000000007b1d */ /* 0x004fec0000010000 */
[----:B------:R-:W-:Y:S05]  /*6be0*/  @P0 BRA `(.L_x_107) ;  /* 0x0000000000280947 */ /* 0x000fea0003800000 */
[----:B------:R-:W2:Y:S01]  /*6bf0*/  LDCU.64 UR6, c[0x0][0x348] ;  /* 0x00006900ff0677ac */ /* 0x000ea20008000a00 */
[----:B------:R-:W-:Y:S01]  /*6c00*/  UIADD3 UR4, UPT, UPT, UR44, 0x2200, URZ ;  /* 0x000022002c047890 */ /* 0x000fe2000fffe0ff */
[----:B------:R-:W-:Y:S05]  /*6c10*/  UMOV UR51, UR36 ;  /* 0x0000002400337c82 */ /* 0x000fea0008000000 */
[----:B------:R-:W-:Y:S04]  /*6c20*/  MOV R85, UR4 ;  /* 0x0000000400557c02 */ /* 0x000fe80008000f00 */
[----:B------:R-:W-:Y:S01]  /*6c30*/  R2UR UR48, R85 ;  /* 0x00000000553072ca */ /* 0x000fe200000e0000 */
[----:B--2---:R-:W-:Y:S04]  /*6c40*/  UIADD3 UR4, UP0, UPT, UR6, 0x680, URZ ;  /* 0x0000068006047890 */ /* 0x004fe8000ff1e0ff */
[----:B------:R-:W-:Y:S09]  /*6c50*/  UIADD3.X UR5, UPT, UPT, URZ, UR7, URZ, UP0, !UPT ;  /* 0x00000007ff057290 */ /* 0x000ff200087fe4ff */
[----:B------:R2:W-:Y:S01]  /*6c60*/  UTMASTG.3D [UR48], [UR4] ;  /* 0x00000030040073b5 */ /* 0x0005e20008010000 */
[----:B------:R0:W-:Y:S01]  /*6c70*/  UTMACMDFLUSH ;  /* 0x00000000000079b7 */ /* 0x0001e20000000000 */
[----:B--2---:R-:W-:Y:S04]  /*6c80*/  DEPBAR.LE SB0, 0x1 ;  /* 0x000080400000791a */ /* 0x004fe80000000000 */
.L_x_107:
[----:B------:R-:W-:Y:S05]  /*6c90*/  BSYNC.RECONVERGENT B0 ;  /* 0x0000000000007941 */ /* 0x000fea0003800200 */
.L_x_106:
[----:B------:R-:W-:Y:S06]  /*6ca0*/  BAR.SYNC.DEFER_BLOCKING 0x1, 0x80 ;  /* 0x0042000000007b1d */ /* 0x000fec0000010000 */
[----:B------:R-:W2:Y:S01]  /*6cb0*/  @P6 SYNCS.PHASECHK.TRANS64.TRYWAIT P0, [R3+URZ+0x80], R4 ;  /* 0x00008004030065a7 */ /* 0x000ea200080011ff */
[----:B------:R-:W-:Y:S01]  /*6cc0*/  BSSY B1, `(.L_x_108) ;  /* 0x000001f000017945 */ /* 0x000fe20003800000 */
[----:B--2---:R-:W-:Y:S03]  /*6cd0*/  @P6 SEL R56, RZ, 0x1, !P0 ;  /* 0x00000001ff386807 */ /* 0x004fe60004000000 */
[----:B------:R-:W-:Y:S05]  /*6ce0*/  @!P6 BRA `(.L_x_109) ;  /* 0x000000000070e947 */ /* 0x000fea0003800000 */
[----:B------:R-:W-:Y:S01]  /*6cf0*/  ISETP.NE.AND P1, PT, R57, RZ, PT ;  /* 0x000000ff3900720c */ /* 0x000fe20003f25270 */
[----:B------:R-:W-:Y:S01]  /*6d00*/  BSSY B0, `(.L_x_110) ;  /* 0x0000008000007945 */ /* 0x000fe20003800000 */
[----:B------:R-:W-:Y:S11]  /*6d10*/  ISETP.NE.AND P0, PT, R56, RZ, PT ;  /* 0x000000ff3800720c */ /* 0x000ff60003f05270 */
[----:B------:R-:W-:Y:S04]  /*6d20*/  @P1 IMAD R2, R81, 0x1000, R2 ;  /* 0x0000100051021824 */ /* 0x000fe800078e0202 */
[----:B------:R-:W-:Y:S01]  /*6d30*/  @P1 IMAD.IADD R4, R0, 0x1, R2 ;  /* 0x0000000100041824 */ /* 0x000fe200078e0202 */
[----:B------:R-:W-:Y:S06]  /*6d40*/  @P0 BRA `(.L_x_111) ;  /* 0x00000000000c0947 */ /* 0x000fec0003800000 */
[----:B------:R-:W-:Y:S04]  /*6d50*/  SHF.L.U32 R0, R80, 0x1f, RZ ;  /* 0x0000001f50007819 */ /* 0x000fe800000006ff */
[----:B------:R-:W2:Y:S02]  /*6d60*/  SYNCS.PHASECHK.TRANS64.TRYWAIT P0, [R3+URZ+0x80], R0 ;  /* 0x00008000030075a7 */ /* 0x000ea400080011ff */
[----:B--2---:R-:W-:Y:S05]  /*6d70*/  @!P0 BRA `(.L_x_112) ;  /* 0x0000001800308947 */ /* 0x004fea0003800000 */
.L_x_111:
[----:B------:R-:W-:Y:S05]  /*6d80*/  BSYNC B0 ;  /* 0x0000000000007941 */ /* 0x000fea0003800000 */
.L_x_110:
[----:B------:R-:W-:Y:S01]  /*6d90*/  ISETP.NE.AND P0, PT, R57, RZ, PT ;  /* 0x000000ff3900720c */ /* 0x000fe20003f05270 */
[----:B--2---:R-:W-:Y:S02]  /*6da0*/  VIADD R3, R3, 0x90 ;  /* 0x0000009003037836 */ /* 0x004fe40000000000 */
[----:B------:R-:W-:Y:S02]  /*6db0*/  IMAD.U32 R0, RZ, RZ, UR45 ;  /* 0x0000002dff007e24 */ /* 0x000fe4000f8e00ff */
[----:B------:R-:W-:Y:S03]  /*6dc0*/  VIADD R81, R81, 0x1 ;  /* 0x0000000151517836 */ /* 0x000fe60000000000 */
[----:B------:R-:W-:Y:S05]  /*6dd0*/  PRMT R0, R0, 0x654, R3 ;  /* 0x0000065400007816 */ /* 0x000fea0000000003 */
[----:B------:R2:W3:Y:S04]  /*6de0*/  @P0 LDS.128 R48, [R2+0x200] ;  /* 0x0002000002300984 */ /* 0x0004e80000000c00 */
        /* <DEDUP_REMOVED lines=11> */
[----:B--23--:R-:W-:Y:S02]  /*6ea0*/  LOP3.LUT R80, R80, R0, RZ, 0x3c, !PT ;  /* 0x0000000050507212 */ /* 0x00cfe400078e3cff */
.L_x_109:
[----:B------:R-:W-:Y:S05]  /*6eb0*/  BSYNC B1 ;  /* 0x0000000000017941 */ /* 0x000fea0003800000 */
.L_x_108:
[----:B------:R-:W-:Y:S05]  /*6ec0*/  VIADD R0, R39, 0x40 ;  /* 0x0000004027007836 */ /* 0x000fea0000000000 */
[----:B------:R-:W-:Y:S04]  /*6ed0*/  SHF.R.U32.HI R0, RZ, 0x15, R0 ;  /* 0x00000015ff007819 */ /* 0x000fe80000011600 */
[----:B------:R-:W-:Y:S11]  /*6ee0*/  LOP3.LUT P0, RZ, R0, 0x3, R75, 0x48, !PT ;  /* 0x0000000300ff7812 */ /* 0x000ff6000780484b */
[----:B------:R-:W-:Y:S02]  /*6ef0*/  @!UPT UIADD3 URZ, UPT, UPT, URZ, URZ, URZ ;  /* 0x000000fffffff290 */ /* 0x000fe4000fffe0ff */
[----:B------:R-:W-:Y:S05]  /*6f00*/  @!P0 BRA `(.L_x_113) ;  /* 0x0000000000408947 */ /* 0x000fea0003800000 */
[----:B------:R-:W2:Y:S01]  /*6f10*/  LDCU.64 UR8, c[0x4][0x70] ;  /* 0x01000e00ff0877ac */ /* 0x000ea20008000a00 */
[----:B------:R-:W-:Y:S01]  /*6f20*/  MOV R3, 0x0 ;  /* 0x0000000000037802 */ /* 0x000fe20000000f00 */
[----:B------:R-:W-:Y:S02]  /*6f30*/  HFMA2 R12, -RZ, RZ, 0, 5.9604644775390625e-08 ;  /* 0x00000001ff0c7431 */ /* 0x000fe400000001ff */
[----:B------:R-:W-:Y:S02]  /*6f40*/  IMAD.MOV.U32 R8, RZ, RZ, 0x192 ;  /* 0x00000192ff087424 */ /* 0x000fe400078e00ff */
[----:B------:R-:W-:Y:S01]  /*6f50*/  IMAD.MOV.U32 R13, RZ, RZ, RZ ;  /* 0x000000ffff0d7224 */ /* 0x000fe200078e00ff */
[----:B------:R-:W3:Y:S01]  /*6f60*/  LDCU.64 UR6, c[0x4][0x78] ;  /* 0x01000f00ff0677ac */ /* 0x000ee20008000a00 */
[----:B------:R-:W1:Y:S01]  /*6f70*/  LDC.64 R2, c[0x4][R3] ;  /* 0x0100000003027b82 */ /* 0x000e620000000a00 */
[----:B------:R-:W5:Y:S01]  /*6f80*/  LDCU.64 UR4, c[0x4][0x10] ;  /* 0x01000200ff0477ac */ /* 0x000f620008000a00 */
[----:B--2---:R-:W-:Y:S01]  /*6f90*/  MOV R5, UR9 ;  /* 0x0000000900057c02 */ /* 0x004fe20008000f00 */
[----:B------:R-:W-:Y:S01]  /*6fa0*/  IMAD.U32 R4, RZ, RZ, UR8 ;  /* 0x00000008ff047e24 */ /* 0x000fe2000f8e00ff */
[----:B---3--:R-:W-:Y:S01]  /*6fb0*/  MOV R7, UR7 ;  /* 0x0000000700077c02 */ /* 0x008fe20008000f00 */
[----:B------:R-:W-:Y:S01]  /*6fc0*/  IMAD.U32 R6, RZ, RZ, UR6 ;  /* 0x00000006ff067e24 */ /* 0x000fe2000f8e00ff */
[----:B-----5:R-:W-:Y:S01]  /*6fd0*/  MOV R11, UR5 ;  /* 0x00000005000b7c02 */ /* 0x020fe20008000f00 */
[----:B------:R-:W-:Y:S02]  /*6fe0*/  IMAD.U32 R10, RZ, RZ, UR4 ;  /* 0x00000004ff0a7e24 */ /* 0x000fe4000f8e00ff */
[----:B------:R-:W-:Y:S07]  /*6ff0*/  LEPC R20, `(.L_x_113) ;  /* 0x000000001014794e */ /* 0x000fee0000000000 */
[----:B-1--4-:R-:W-:Y:S05]  /*7000*/  CALL.ABS.NOINC R2 ;  /* 0x0000000002007343 */ /* 0x012fea0003c00000 */
.L_x_113:
[----:B------:R-:W-:Y:S01]  /*7010*/  ISETP.NE.AND P0, PT, R86, RZ, PT ;  /* 0x000000ff5600720c */ /* 0x000fe20003f05270 */
[----:B------:R-:W-:Y:S05]  /*7020*/  WARPSYNC.ALL ;  /* 0x0000000000007948 */ /* 0x000fea0003800000 */
[----:B------:R-:W-:Y:S01]  /*7030*/  IMAD.SHL.U32 R66, R49, 0x100, RZ ;  /* 0x0000010031427824 */ /* 0x000fe200078e00ff */
[----:B------:R-:W-:Y:S01]  /*7040*/  R2UR UR4, R39 ;  /* 0x00000000270472ca */ /* 0x000fe200000e0000 */
[----:B------:R-:W-:Y:S01]  /*7050*/  IMAD.SHL.U32 R60, R51, 0x100, RZ ;  /* 0x00000100333c7824 */ /* 0x000fe200078e00ff */
[C---:B------:R-:W-:Y:S01]  /*7060*/  SHF.L.U32 R2, R48.reuse, 0x10, RZ ;  /* 0x0000001030027819 */ /* 0x040fe200000006ff */
[----:B-1--4-:R-:W-:Y:S01]  /*7070*/  IMAD.SHL.U32 R54, R45, 0x100, RZ ;  /* 0x000001002d367824 */ /* 0x012fe200078e00ff */
[C---:B------:R-:W-:Y:S01]  /*7080*/  PRMT R0, R48.reuse, 0x8880, RZ ;  /* 0x0000888030007816 */ /* 0x040fe200000000ff */
[----:B------:R-:W-:Y:S01]  /*7090*/  BSSY.RECONVERGENT B0, `(.L_x_114) ;  /* 0x000009f000007945 */ /* 0x000fe20003800200 */
[----:B------:R-:W-:Y:S02]  /*70a0*/  SHF.L.U32 R3, R48, 0x8, RZ ;  /* 0x0000000830037819 */ /* 0x000fe400000006ff */
[----:B------:R-:W-:Y:S02]  /*70b0*/  SHF.R.S32.HI R2, RZ, 0x18, R2 ;  /* 0x00000018ff027819 */ /* 0x000fe40000011402 */
[----:B------:R-:W-:Y:S02]  /*70c0*/  PRMT R68, R49, 0x8880, RZ ;  /* 0x0000888031447816 */ /* 0x000fe400000000ff */
[----:B------:R-:W-:Y:S01]  /*70d0*/  SHF.R.S32.HI R3, RZ, 0x18, R3 ;  /* 0x00000018ff037819 */ /* 0x000fe20000011403 */
[----:B------:R-:W-:Y:S01]  /*70e0*/  LDTM.16dp32bit_t0_t15.x32 R4, tmem[UR4+0x40] ;  /* 0x00004004000479ee */ /* 0x000fe20008a80000 */
[----:B------:R-:W1:Y:S01]  /*70f0*/  LDTM.16dp32bit_t16_t31.x32 R4, tmem[UR4+0x60] ;  /* 0x00006004000479ee */ /* 0x000e620008aa0000 */
[----:B------:R-:W-:Y:S01]  /*7100*/  NOP ;  /* 0x0000000000007918 */ /* 0x000fe20000000000 */
[C---:B------:R-:W-:Y:S02]  /*7110*/  SHF.L.U32 R63, R50.reuse, 0x8, RZ ;  /* 0x00000008323f7819 */ /* 0x040fe400000006ff */
[C---:B------:R-:W-:Y:S02]  /*7120*/  PRMT R62, R51.reuse, 0x8880, RZ ;  /* 0x00008880333e7816 */ /* 0x040fe400000000ff */
[----:B------:R-:W-:Y:S02]  /*7130*/  SHF.L.U32 R61, R51, 0x10, RZ ;  /* 0x00000010333d7819 */ /* 0x000fe400000006ff */
[----:B------:R-:W-:Y:S02]  /*7140*/  R2UR UR5, R43 ;  /* 0x000000002b0572ca */ /* 0x000fe400000e0000 */
[----:B------:R-:W-:Y:S01]  /*7150*/  SHF.R.S32.HI R39, RZ, 0x18, R48 ;  /* 0x00000018ff277819 */ /* 0x000fe20000011430 */
[----:B------:R-:W-:Y:S01]  /*7160*/  IMAD.SHL.U32 R48, R47, 0x100, RZ ;  /* 0x000001002f307824 */ /* 0x000fe200078e00ff */
[----:B------:R-:W-:Y:S02]  /*7170*/  SHF.L.U32 R67, R49, 0x10, RZ ;  /* 0x0000001031437819 */ /* 0x000fe400000006ff */
[C---:B------:R-:W-:Y:S02]  /*7180*/  PRMT R65, R50.reuse, 0x8880, RZ ;  /* 0x0000888032417816 */ /* 0x040fe400000000ff */
[----:B------:R-:W-:Y:S02]  /*7190*/  SHF.R.S32.HI R41, RZ, 0x18, R49 ;  /* 0x00000018ff297819 */ /* 0x000fe40000011431 */
[----:B------:R-:W-:Y:S02]  /*71a0*/  SHF.L.U32 R64, R50, 0x10, RZ ;  /* 0x0000001032407819 */ /* 0x000fe400000006ff */
[----:B------:R-:W-:Y:S01]  /*71b0*/  SHF.R.S32.HI R42, RZ, 0x18, R50 ;  /* 0x00000018ff2a7819 */ /* 0x000fe20000011432 */
[----:B------:R-:W-:Y:S01]  /*71c0*/  UIADD3 UR4, UPT, UPT, UR5, 0xf0, URZ ;  /* 0x000000f005047890 */ /* 0x000fe2000fffe0ff */
[----:B------:R-:W-:Y:S01]  /*71d0*/  PRMT R59, R44, 0x8880, RZ ;  /* 0x000088802c3b7816 */ /* 0x000fe200000000ff */
[C---:B-1----:R-:W-:Y:S02]  /*71e0*/  IMAD R4, R38.reuse, R4, RZ ;  /* 0x0000000426047224 */ /* 0x042fe400078e02ff */
[----:B------:R-:W-:Y:S01]  /*71f0*/  UPRMT UR4, UR45, 0x654, UR4 ;  /* 0x000006542d047896 */ /* 0x000fe20008000004 */
[C---:B------:R-:W-:Y:S01]  /*7200*/  IMAD R5, R38.reuse, R5, RZ ;  /* 0x0000000526057224 */ /* 0x040fe200078e02ff */
[----:B------:R-:W-:Y:S01]  /*7210*/  SHF.R.S32.HI R43, RZ, 0x18, R51 ;  /* 0x00000018ff2b7819 */ /* 0x000fe20000011433 */
[----:B------:R-:W-:Y:S01]  /*7220*/  IMAD R6, R38, R6, RZ ;  /* 0x0000000626067224 */ /* 0x000fe200078e02ff */
[----:B------:R-:W-:Y:S01]  /*7230*/  SHF.L.U32 R51, R46, 0x8, RZ ;  /* 0x000000082e337819 */ /* 0x000fe200000006ff */
[----:B------:R-:W-:Y:S01]  /*7240*/  IMAD R4, R0, R40, R4 ;  /* 0x0000002800047224 */ /* 0x000fe200078e0204 */
[----:B------:R-:W-:Y:S01]  /*7250*/  MOV R0, R68 ;  /* 0x0000004400007202 */ /* 0x000fe20000000f00 */
[----:B------:R-:W-:Y:S01]  /*7260*/  IMAD R7, R38, R7, RZ ;  /* 0x0000000726077224 */ /* 0x000fe200078e02ff */
[----:B------:R-:W-:Y:S01]  /*7270*/  SHF.L.U32 R58, R44, 0x10, RZ ;  /* 0x000000102c3a7819 */ /* 0x000fe200000006ff */
[-C--:B------:R-:W-:Y:S01]  /*7280*/  IMAD R5, R2, R40.reuse, R5 ;  /* 0x0000002802057224 */ /* 0x080fe200078e0205 */
[----:B------:R-:W-:Y:S01]  /*7290*/  SYNCS.ARRIVE.TRANS64.RED.A1T0 RZ, [UR4], RZ ;  /* 0x000000ffffff79a7 */ /* 0x000fe20008100404 */
[----:B------:R-:W-:Y:S01]  /*72a0*/  IMAD R6, R3, R40, R6 ;  /* 0x0000002803067224 */ /* 0x000fe200078e0206 */
[----:B------:R-:W-:Y:S01]  /*72b0*/  SHF.R.S32.HI R2, RZ, 0x18, R67 ;  /* 0x00000018ff027819 */ /* 0x000fe20000011443 */
[C---:B------:R-:W-:Y:S01]  /*72c0*/  IMAD R8, R38.reuse, R8, RZ ;  /* 0x0000000826087224 */ /* 0x040fe200078e02ff */
[----:B------:R-:W-:Y:S01]  /*72d0*/  SHF.R.S32.HI R3, RZ, 0x18, R66 ;  /* 0x00000018ff037819 */ /* 0x000fe20000011442 */
[-C--:B------:R-:W-:Y:S01]  /*72e0*/  IMAD R7, R39, R40.reuse, R7 ;  /* 0x0000002827077224 */ /* 0x080fe200078e0207 */
[----:B------:R-:W-:Y:S01]  /*72f0*/  MOV R39, R65 ;  /* 0x0000004100277202 */ /* 0x000fe20000000f00 */
[----:B------:R-:W-:Y:S01]  /*7300*/  IMAD R9, R38, R9, RZ ;  /* 0x0000000926097224 */ /* 0x000fe200078e02ff */
[C---:B------:R-:W-:Y:S01]  /*7310*/  PRMT R56, R45.reuse, 0x8880, RZ ;  /* 0x000088802d387816 */ /* 0x040fe200000000ff */
[----:B------:R-:W-:Y:S01]  /*7320*/  IMAD R8, R0, R40, R8 ;  /* 0x0000002800087224 */ /* 0x000fe200078e0208 */
[----:B------:R-:W-:Y:S01]  /*7330*/  SHF.L.U32 R55, R45, 0x10, RZ ;  /* 0x000000102d377819 */ /* 0x000fe200000006ff */
[----:B------:R-:W-:Y:S01]  /*7340*/  IMAD R10, R38, R10, RZ ;  /* 0x0000000a260a7224 */ /* 0x000fe200078e02ff */
[----:B------:R-:W-:Y:S01]  /*7350*/  PRMT R53, R46, 0x8880, RZ ;  /* 0x000088802e357816 */ /* 0x000fe200000000ff */
[----:B------:R-:W-:Y:S01]  /*7360*/  IMAD R9, R2, R40, R9 ;  /* 0x0000002802097224 */ /* 0x000fe200078e0209 */
[----:B------:R-:W-:Y:S01]  /*7370*/  SHF.R.S32.HI R45, RZ, 0x18, R45 ;  /* 0x00000018ff2d7819 */ /* 0x000fe2000001142d */
[----:B------:R-:W-:Y:S01]  /*7380*/  IMAD R0, R38, R20, RZ ;  /* 0x0000001426007224 */ /* 0x000fe200078e02ff */
[----:B------:R-:W-:Y:S01]  /*7390*/  SHF.L.U32 R52, R46, 0x10, RZ ;  /* 0x000000102e347819 */ /* 0x000fe200000006ff */
[C---:B------:R-:W-:Y:S01]  /*73a0*/  IMAD R11, R38.reuse, R11, RZ ;  /* 0x0000000b260b7224 */ /* 0x040fe200078e02ff */
[C---:B------:R-:W-:Y:S01]  /*73b0*/  PRMT R50, R47.reuse, 0x8880, RZ ;  /* 0x000088802f327816 */ /* 0x040fe200000000ff */
[C---:B------:R-:W-:Y:S01]  /*73c0*/  IMAD R2, R38.reuse, R21, RZ ;  /* 0x0000001526027224 */ /* 0x040fe200078e02ff */
[----:B------:R-:W-:Y:S01]  /*73d0*/  SHF.R.S32.HI R46, RZ, 0x18, R46 ;  /* 0x00000018ff2e7819 */ /* 0x000fe2000001142e */
[C---:B------:R-:W-:Y:S01]  /*73e0*/  IMAD R20, R38.reuse, R24, RZ ;  /* 0x0000001826147224 */ /* 0x040fe200078e02ff */
[----:B------:R-:W-:Y:S01]  /*73f0*/  SHF.L.U32 R49, R47, 0x10, RZ ;  /* 0x000000102f317819 */ /* 0x000fe200000006ff */
[C---:B------:R-:W-:Y:S01]  /*7400*/  IMAD R21, R38.reuse, R25, RZ ;  /* 0x0000001926157224 */ /* 0x040fe200078e02ff */
[----:B------:R-:W-:Y:S01]  /*7410*/  SHF.R.S32.HI R47, RZ, 0x18, R47 ;  /* 0x00000018ff2f7819 */ /* 0x000fe2000001142f */
[----:B------:R-:W-:Y:S01]  /*7420*/  IMAD R24, R38, R28, RZ ;  /* 0x0000001c26187224 */ /* 0x000fe200078e02ff */
[----:B------:R-:W-:Y:S01]  /*7430*/  SHF.L.U32 R57, R44, 0x8, RZ ;  /* 0x000000082c397819 */ /* 0x000fe200000006ff */
[----:B------:R-:W-:Y:S01]  /*7440*/  IMAD R10, R3, R40, R10 ;  /* 0x00000028030a7224 */ /* 0x000fe200078e020a */
[----:B------:R-:W-:Y:S01]  /*7450*/  SHF.R.S32.HI R44, RZ, 0x18, R44 ;  /* 0x00000018ff2c7819 */ /* 0x000fe2000001142c */
[----:B------:R-:W-:Y:S01]  /*7460*/  IMAD R12, R38, R12, RZ ;  /* 0x0000000c260c7224 */ /* 0x000fe200078e02ff */
[----:B------:R-:W-:Y:S01]  /*7470*/  IADD3 R36, PT, PT, R36, 0x1, RZ ;  /* 0x0000000124247810 */ /* 0x000fe20007ffe0ff */
[C---:B------:R-:W-:Y:S02]  /*7480*/  IMAD R25, R38.reuse, R29, RZ ;  /* 0x0000001d26197224 */ /* 0x040fe400078e02ff */
[C---:B------:R-:W-:Y:S01]  /*7490*/  IMAD R28, R38.reuse, R32, RZ ;  /* 0x00000020261c7224 */ /* 0x040fe200078e02ff */
[----:B------:R-:W-:Y:S01]  /*74a0*/  SHF.R.S32.HI R32, RZ, 0x18, R64 ;  /* 0x00000018ff207819 */ /* 0x000fe20000011440 */
[C---:B------:R-:W-:Y:S01]  /*74b0*/  IMAD R29, R38.reuse, R33, RZ ;  /* 0x00000021261d7224 */ /* 0x040fe200078e02ff */
[----:B------:R-:W-:Y:S01]  /*74c0*/  I2IP.S8.S32.SAT R33, R7, R6, RZ ;  /* 0x0000000607217239 */ /* 0x000fe200000014ff */
[----:B------:R-:W-:Y:S01]  /*74d0*/  IMAD R11, R41, R40, R11 ;  /* 0x00000028290b7224 */ /* 0x000fe200078e020b */
[----:B------:R-:W-:Y:S01]  /*74e0*/  SHF.R.S32.HI R6, RZ, 0x18, R63 ;  /* 0x00000018ff067819 */ /* 0x000fe2000001143f */
[C---:B------:R-:W-:Y:S01]  /*74f0*/  IMAD R13, R38.reuse, R13, RZ ;  /* 0x0000000d260d7224 */ /* 0x040fe200078e02ff */
[----:B------:R-:W-:Y:S01]  /*7500*/  MOV R7, R62 ;  /* 0x0000003e00077202 */ /* 0x000fe20000000f00 */
[C---:B------:R-:W-:Y:S02]  /*7510*/  IMAD R14, R38.reuse, R14, RZ ;  /* 0x0000000e260e7224 */ /* 0x040fe400078e02ff */
[C---:B------:R-:W-:Y:S02]  /*7520*/  IMAD R3, R38.reuse, R22, RZ ;  /* 0x0000001626037224 */ /* 0x040fe400078e02ff */
[----:B------:R-:W-:Y:S02]  /*7530*/  IMAD R12, R39, R40, R12 ;  /* 0x00000028270c7224 */ /* 0x000fe400078e020c */
[C---:B------:R-:W-:Y:S02]  /*7540*/  IMAD R22, R38.reuse, R26, RZ ;  /* 0x0000001a26167224 */ /* 0x040fe400078e02ff */
[C---:B------:R-:W-:Y:S02]  /*7550*/  IMAD R15, R38.reuse, R15, RZ ;  /* 0x0000000f260f7224 */ /* 0x040fe400078e02ff */
[----:B------:R-:W-:Y:S02]  /*7560*/  IMAD R26, R38, R30, RZ ;  /* 0x0000001e261a7224 */ /* 0x000fe400078e02ff */
[----:B------:R-:W-:Y:S02]  /*7570*/  IMAD R13, R32, R40, R13 ;  /* 0x00000028200d7224 */ /* 0x000fe400078e020d */
[C---:B------:R-:W-:Y:S01]  /*7580*/  IMAD R30, R38.reuse, R34, RZ ;  /* 0x00000022261e7224 */ /* 0x040fe200078e02ff */
[----:B------:R-:W-:Y:S01]  /*7590*/  I2IP.S8.S32.SAT R34, R11, R10, RZ ;  /* 0x0000000a0b227239 */ /* 0x000fe200000014ff */
[----:B------:R-:W-:Y:S01]  /*75a0*/  IMAD R16, R38, R16, RZ ;  /* 0x0000001026107224 */ /* 0x000fe200078e02ff */
[----:B------:R-:W-:Y:S01]  /*75b0*/  SHF.R.S32.HI R10, RZ, 0x18, R61 ;  /* 0x00000018ff0a7819 */ /* 0x000fe2000001143d */
[----:B------:R-:W-:Y:S01]  /*75c0*/  IMAD R14, R6, R40, R14 ;  /* 0x00000028060e7224 */ /* 0x000fe200078e020e */
[----:B------:R-:W-:Y:S01]  /*75d0*/  I2IP.S8.S32.SAT R61, R9, R8, R34 ;  /* 0x00000008093d7239 */ /* 0x000fe20000001422 */
[----:B------:R-:W-:Y:S01]  /*75e0*/  IMAD R17, R38, R17, RZ ;  /* 0x0000001126117224 */ /* 0x000fe200078e02ff */
[----:B------:R-:W-:Y:S01]  /*75f0*/  SHF.R.S32.HI R11, RZ, 0x18, R60 ;  /* 0x00000018ff0b7819 */ /* 0x000fe2000001143c */
[----:B------:R-:W-:Y:S01]  /*7600*/  IMAD R15, R42, R40, R15 ;  /* 0x000000282a0f7224 */ /* 0x000fe200078e020f */
[----:B------:R-:W-:Y:S01]  /*7610*/  I2IP.S8.S32.SAT R60, R5, R4, R33 ;  /* 0x00000004053c7239 */ /* 0x000fe20000001421 */
[C---:B------:R-:W-:Y:S01]  /*7620*/  IMAD R18, R38.reuse, R18, RZ ;  /* 0x0000001226127224 */ /* 0x040fe200078e02ff */
[----:B------:R-:W-:Y:S01]  /*7630*/  SHF.R.S32.HI R5, RZ, 0x18, R58 ;  /* 0x00000018ff057819 */ /* 0x000fe2000001143a */
[----:B------:R-:W-:Y:S01]  /*7640*/  IMAD R16, R7, R40, R16 ;  /* 0x0000002807107224 */ /* 0x000fe200078e0210 */
[----:B------:R-:W-:Y:S01]  /*7650*/  I2IP.S8.S32.SAT R14, R15, R14, RZ ;  /* 0x0000000e0f0e7239 */ /* 0x000fe200000014ff */
[----:B------:R-:W-:Y:S01]  /*7660*/  IMAD R19, R38, R19, RZ ;  /* 0x0000001326137224 */ /* 0x000fe200078e02ff */
[----:B------:R-:W-:Y:S01]  /*7670*/  SHF.R.S32.HI R7, RZ, 0x18, R48 ;  /* 0x00000018ff077819 */ /* 0x000fe20000011430 */
[----:B------:R-:W-:Y:S01]  /*7680*/  IMAD R17, R10, R40, R17 ;  /* 0x000000280a117224 */ /* 0x000fe200078e0211 */
[----:B------:R-:W-:Y:S01]  /*7690*/  I2IP.S8.S32.SAT R62, R13, R12, R14 ;  /* 0x0000000c0d3e7239 */ /* 0x000fe2000000140e */
[-C--:B------:R-:W-:Y:S01]  /*76a0*/  IMAD R18, R11, R40.reuse, R18 ;  /* 0x000000280b127224 */ /* 0x080fe200078e0212 */
[----:B------:R-:W-:Y:S01]  /*76b0*/  SHF.R.S32.HI R6, RZ, 0x18, R57 ;  /* 0x00000018ff067819 */ /* 0x000fe20000011439 */
[----:B------:R-:W-:Y:S02]  /*76c0*/  IMAD.MOV.U32 R4, RZ, RZ, R59 ;  /* 0x000000ffff047224 */ /* 0x000fe400078e003b */
[-C--:B------:R-:W-:Y:S02]  /*76d0*/  IMAD R19, R43, R40.reuse, R19 ;  /* 0x000000282b137224 */ /* 0x080fe400078e0213 */
[----:B------:R-:W-:Y:S01]  /*76e0*/  IMAD R0, R4, R40, R0 ;  /* 0x0000002804007224 */ /* 0x000fe200078e0200 */
[----:B------:R-:W-:Y:S01]  /*76f0*/  MOV R4, R56 ;  /* 0x0000003800047202 */ /* 0x000fe20000000f00 */
[----:B------:R-:W-:Y:S01]  /*7700*/  IMAD R23, R38, R23, RZ ;  /* 0x0000001726177224 */ /* 0x000fe200078e02ff */
[----:B------:R-:W-:Y:S01]  /*7710*/  I2IP.S8.S32.SAT R18, R19, R18, RZ ;  /* 0x0000001213127239 */ /* 0x000fe200000014ff */
[-C--:B------:R-:W-:Y:S01]  /*7720*/  IMAD R2, R5, R40.reuse, R2 ;  /* 0x0000002805027224 */ /* 0x080fe200078e0202 */
[----:B------:R-:W-:Y:S01]  /*7730*/  SHF.R.S32.HI R5, RZ, 0x18, R55 ;  /* 0x00000018ff057819 */ /* 0x000fe20000011437 */
[----:B------:R-:W-:Y:S01]  /*7740*/  IMAD R3, R6, R40, R3 ;  /* 0x0000002806037224 */ /* 0x000fe200078e0203 */
[----:B------:R-:W-:Y:S01]  /*7750*/  I2IP.S8.S32.SAT R63, R17, R16, R18 ;  /* 0x00000010113f7239 */ /* 0x000fe20000001412 */
[-C--:B------:R-:W-:Y:S01]  /*7760*/  IMAD R23, R44, R40.reuse, R23 ;  /* 0x000000282c177224 */ /* 0x080fe200078e0217 */
[----:B------:R-:W-:Y:S01]  /*7770*/  SHF.R.S32.HI R6, RZ, 0x18, R54 ;  /* 0x00000018ff067819 */ /* 0x000fe20000011436 */
[-C--:B------:R-:W-:Y:S01]  /*7780*/  IMAD R20, R4, R40.reuse, R20 ;  /* 0x0000002804147224 */ /* 0x080fe200078e0214 */
[----:B------:R-:W-:Y:S01]  /*7790*/  MOV R4, R53 ;  /* 0x0000003500047202 */ /* 0x000fe20000000f00 */
[----:B------:R1:W-:Y:S01]  /*77a0*/  STS.128 [R69+UR44+0x3200], R60 ;  /* 0x0032003c45007988 */ /* 0x0003e20008000c2c */
[----:B------:R-:W-:Y:S01]  /*77b0*/  IMAD R27, R38, R27, RZ ;  /* 0x0000001b261b7224 */ /* 0x000fe200078e02ff */
[----:B------:R-:W-:Y:S01]  /*77c0*/  I2IP.S8.S32.SAT R3, R23, R3, RZ ;  /* 0x0000000317037239 */ /* 0x000fe200000014ff */
[-C--:B------:R-:W-:Y:S01]  /*77d0*/  IMAD R21, R5, R40.reuse, R21 ;  /* 0x0000002805157224 */ /* 0x080fe200078e0215 */
[----:B------:R-:W-:Y:S01]  /*77e0*/  SHF.R.S32.HI R5, RZ, 0x18, R52 ;  /* 0x00000018ff057819 */ /* 0x000fe20000011434 */
[-C--:B------:R-:W-:Y:S01]  /*77f0*/  IMAD R22, R6, R40.reuse, R22 ;  /* 0x0000002806167224 */ /* 0x080fe200078e0216 */
[----:B------:R-:W-:Y:S01]  /*7800*/  SHF.R.S32.HI R6, RZ, 0x18, R49 ;  /* 0x00000018ff067819 */ /* 0x000fe20000011431 */
[-C--:B------:R-:W-:Y:S02]  /*7810*/  IMAD R27, R45, R40.reuse, R27 ;  /* 0x000000282d1b7224 */ /* 0x080fe400078e021b */
[-C--:B------:R-:W-:Y:S01]  /*7820*/  IMAD R24, R4, R40.reuse, R24 ;  /* 0x0000002804187224 */ /* 0x080fe200078e0218 */
[----:B------:R-:W-:Y:S01]  /*7830*/  SHF.R.S32.HI R4, RZ, 0x18, R51 ;  /* 0x00000018ff047819 */ /* 0x000fe20000011433 */
[----:B------:R-:W-:Y:S01]  /*7840*/  IMAD R25, R5, R40, R25 ;  /* 0x0000002805197224 */ /* 0x000fe200078e0219 */
[----:B------:R-:W-:Y:S01]  /*7850*/  MOV R5, R50 ;  /* 0x0000003200057202 */ /* 0x000fe20000000f00 */
[----:B------:R-:W-:Y:S02]  /*7860*/  IMAD R31, R38, R31, RZ ;  /* 0x0000001f261f7224 */ /* 0x000fe400078e02ff */
[----:B------:R-:W-:Y:S01]  /*7870*/  IMAD R26, R4, R40, R26 ;  /* 0x00000028041a7224 */ /* 0x000fe200078e021a */
[----:B------:R-:W-:Y:S01]  /*7880*/  I2IP.S8.S32.SAT R4, R2, R0, R3 ;  /* 0x0000000002047239 */ /* 0x000fe20000001403 */
[-C--:B------:R-:W-:Y:S02]  /*7890*/  IMAD R31, R46, R40.reuse, R31 ;  /* 0x000000282e1f7224 */ /* 0x080fe400078e021f */
[----:B------:R-:W-:Y:S01]  /*78a0*/  IMAD R28, R5, R40, R28 ;  /* 0x00000028051c7224 */ /* 0x000fe200078e021c */
[----:B------:R-:W-:Y:S01]  /*78b0*/  I2IP.S8.S32.SAT R5, R27, R22, RZ ;  /* 0x000000161b057239 */ /* 0x000fe200000014ff */
[----:B------:R-:W-:Y:S01]  /*78c0*/  IMAD R29, R6, R40, R29 ;  /* 0x00000028061d7224 */ /* 0x000fe200078e021d */
[----:B------:R-:W-:Y:S01]  /*78d0*/  I2IP.S8.S32.SAT R6, R31, R26, RZ ;  /* 0x0000001a1f067239 */ /* 0x000fe200000014ff */
[----:B------:R-:W-:Y:S01]  /*78e0*/  IMAD R35, R38, R35, RZ ;  /* 0x0000002326237224 */ /* 0x000fe200078e02ff */
[----:B------:R-:W-:Y:S01]  /*78f0*/  I2IP.S8.S32.SAT R5, R21, R20, R5 ;  /* 0x0000001415057239 */ /* 0x000fe20000001405 */
[----:B------:R-:W-:Y:S01]  /*7900*/  IMAD R30, R7, R40, R30 ;  /* 0x00000028071e7224 */ /* 0x000fe200078e021e */
[----:B------:R-:W-:Y:S01]  /*7910*/  I2IP.S8.S32.SAT R6, R25, R24, R6 ;  /* 0x0000001819067239 */ /* 0x000fe20000001406 */
[----:B------:R-:W-:Y:S05]  /*7920*/  IMAD R35, R47, R40, R35 ;  /* 0x000000282f237224 */ /* 0x000fea00078e0223 */
[----:B------:R-:W-:Y:S04]  /*7930*/  I2IP.S8.S32.SAT R7, R35, R30, RZ ;  /* 0x0000001e23077239 */ /* 0x000fe800000014ff */
[----:B------:R-:W-:Y:S05]  /*7940*/  I2IP.S8.S32.SAT R7, R29, R28, R7 ;  /* 0x0000001c1d077239 */ /* 0x000fea0000001407 */
        /* <DEDUP_REMOVED lines=10> */
[----:B------:R-:W-:Y:S02]  /*79f0*/  UIADD3 UR9, UPT, UPT, UR49, 0x40, URZ ;  /* 0x0000004031097890 */ /* 0x000fe4000fffe0ff */
[----:B------:R-:W-:Y:S01]  /*7a00*/  UIADD3 UR8, UPT, UPT, UR44, 0x3200, URZ ;  /* 0x000032002c087890 */ /* 0x000fe2000fffe0ff */
[----:B------:R-:W-:Y:S01]  /*7a10*/  UMOV UR10, UR50 ;  /* 0x00000032000a7c82 */ /* 0x000fe20008000000 */
[----:B------:R-:W-:Y:S01]  /*7a20*/  UMOV UR11, UR36 ;  /* 0x00000024000b7c82 */ /* 0x000fe20008000000 */
[----:B--2---:R-:W-:Y:S04]  /*7a30*/  UIADD3 UR4, UP0, UPT, UR6, 0x680, URZ ;  /* 0x0000068006047890 */ /* 0x004fe8000ff1e0ff */
[----:B------:R-:W-:Y:S09]  /*7a40*/  UIADD3.X UR5, UPT, UPT, URZ, UR7, URZ, UP0, !UPT ;  /* 0x00000007ff057290 */ /* 0x000ff200087fe4ff */
[----:B------:R2:W-:Y:S01]  /*7a50*/  UTMASTG.3D [UR8], [UR4] ;  /* 0x00000008040073b5 */ /* 0x0005e20008010000 */
[----:B------:R0:W-:Y:S01]  /*7a60*/  UTMACMDFLUSH ;  /* 0x00000000000079b7 */ /* 0x0001e20000000000 */
[----:B--2---:R-:W-:Y:S04]  /*7a70*/  DEPBAR.LE SB0, 0x1 ;  /* 0x000080400000791a */ /* 0x004fe80000000000 */
.L_x_115:
[----:B------:R-:W-:Y:S05]  /*7a80*/  BSYNC.RECONVERGENT B0 ;  /* 0x0000000000007941 */ /* 0x000fea0003800200 */
.L_x_114:
[----:B------:R-:W-:Y:S01]  /*7a90*/  R2UR UR4, R76 ;  /* 0x000000004c0472ca */ /* 0x000fe200000e0000 */
[----:B------:R-:W-:Y:S01]  /*7aa0*/  BAR.SYNC.DEFER_BLOCKING 0x1, 0x80 ;  /* 0x0042000000007b1d */ /* 0x000fe20000010000 */
[----:B------:R-:W-:Y:S01]  /*7ab0*/  ISETP.NE.AND P0, PT, R78, 0x2, PT ;  /* 0x000000024e00780c */ /* 0x000fe20003f05270 */
[----:B------:R-:W-:Y:S01]  /*7ac0*/  UISETP.NE.AND UP0, UPT, UR46, URZ, UPT ;  /* 0x000000ff2e00728c */ /* 0x000fe2000bf05270 */
[----:B------:R-:W-:Y:S01]  /*7ad0*/  ISETP.NE.AND P1, PT, R36, 0x4, PT ;  /* 0x000000042400780c */ /* 0x000fe20003f25270 */
[----:B------:R-:W-:Y:S01]  /*7ae0*/  UIADD3 UR20, UPT, UPT, UR37, UR63, URZ ;  /* 0x0000003f25147290 */ /* 0x000fe2000fffe0ff */
[----:B------:R-:W-:Y:S02]  /*7af0*/  SEL R2, RZ, 0x1, P0 ;  /* 0x00000001ff027807 */ /* 0x000fe40000000000 */
[----:B------:R-:W-:Y:S02]  /*7b00*/  SEL R0, RZ, 0x1, P1 ;  /* 0x00000001ff007807 */ /* 0x000fe40000800000 */
[----:B------:R-:W-:Y:S02]  /*7b10*/  LOP3.LUT R82, R82, R2, RZ, 0x3c, !PT ;  /* 0x0000000252527212 */ /* 0x000fe400078e3cff */
[----:B------:R-:W-:Y:S01]  /*7b20*/  LOP3.LUT R83, R83, R0, RZ, 0x3c, !PT ;  /* 0x0000000053537212 */ /* 0x000fe200078e3cff */
[----:B------:R-:W-:Y:S01]  /*7b30*/  UIADD3 UR16, UPT, UPT, UR38, UR4, URZ ;  /* 0x0000000426107290 */ /* 0x000fe2000fffe0ff */
[----:B------:R-:W-:Y:S02]  /*7b40*/  SEL R78, R78, RZ, P0 ;  /* 0x000000ff4e4e7207 */ /* 0x000fe40000000000 */
[----:B------:R-:W-:Y:S01]  /*7b50*/  SEL R36, R36, RZ, P1 ;  /* 0x000000ff24247207 */ /* 0x000fe20000800000 */
[----:B------:R-:W-:Y:S01]  /*7b60*/  UMOV UR36, UR59 ;  /* 0x0000003b00247c82 */ /* 0x000fe20008000000 */
[----:B------:R-:W-:Y:S07]  /*7b70*/  BRA.U UP0, `(.L_x_116) ;  /* 0xffffffd500787547 */ /* 0x000fee000b83ffff */
[----:B------:R-:W-:Y:S05]  /*7b80*/  EXIT ;  /* 0x000000000000794d */ /* 0x000fea0003800000 */
.L_x_25:
[----:B--2---:R2:W3:Y:S02]  /*7b90*/  SYNCS.PHASECHK.TRANS64.TRYWAIT P0, [R0+URZ+0x120], R2 ;  /* 0x00012002000075a7 */ /* 0x0044e400080011ff */
[----:B---3--:R-:W-:Y:S05]  /*7ba0*/  @!P0 NANOSLEEP.SYNCS 0x989680 ;  /* 0x009896800000895d */ /* 0x008fea0003900000 */
[----:B------:R-:W3:Y:S02]  /*7bb0*/  @!P0 SYNCS.PHASECHK.TRANS64 P0, [R0+URZ+0x120], R2 ;  /* 0x00012002000085a7 */ /* 0x000ee400080010ff */
[----:B---3--:R-:W-:Y:S05]  /*7bc0*/  @!P0 BRA `(.L_x_25) ;  /* 0xfffffffc00f08947 */ /* 0x008fea000383ffff */
[----:B------:R-:W-:Y:S05]  /*7bd0*/  BRA `(.L_x_117) ;  /* 0xffffff9c00507947 */ /* 0x000fea000383ffff */
.L_x_28:
[----:B-1----:R-:W-:-:S07]  /*7be0*/  MOV R0, UR33 ;  /* 0x0000002100007c02 */ /* 0x002fce0008000f00 */
.L_x_118:
[----:B-1----:R1:W2:Y:S02]  /*7bf0*/  SYNCS.PHASECHK.TRANS64.TRYWAIT P0, [R0+URZ+0x40], R3 ;  /* 0x00004003000075a7 */ /* 0x0022a400080011ff */
[----:B--2---:R-:W-:Y:S05]  /*7c00*/  @!P0 NANOSLEEP.SYNCS 0x989680 ;  /* 0x009896800000895d */ /* 0x004fea0003900000 */
[----:B------:R-:W2:Y:S02]  /*7c10*/  @!P0 SYNCS.PHASECHK.TRANS64 P0, [R0+URZ+0x40], R3 ;  /* 0x00004003000085a7 */ /* 0x000ea400080010ff */
[----:B--2---:R-:W-:Y:S05]  /*7c20*/  @!P0 BRA `(.L_x_118) ;  /* 0xfffffffc00f08947 */ /* 0x004fea000383ffff */
[----:B------:R-:W-:Y:S05]  /*7c30*/  BRA `(.L_x_27) ;  /* 0xffffff9c00987947 */ /* 0x000fea000383ffff */
.L_x_35:
[----:B-1----:R-:W-:-:S07]  /*7c40*/  MOV R0, UR17 ;  /* 0x0000001100007c02 */ /* 0x002fce0008000f00 */
.L_x_119:
[----:B-1----:R1:W2:Y:S02]  /*7c50*/  SYNCS.PHASECHK.TRANS64.TRYWAIT P0, [R0+URZ+0x40], R3 ;  /* 0x00004003000075a7 */ /* 0x0022a400080011ff */
[----:B--2---:R-:W-:Y:S05]  /*7c60*/  @!P0 NANOSLEEP.SYNCS 0x989680 ;  /* 0x009896800000895d */ /* 0x004fea0003900000 */
[----:B------:R-:W2:Y:S02]  /*7c70*/  @!P0 SYNCS.PHASECHK.TRANS64 P0, [R0+URZ+0x40], R3 ;  /* 0x00004003000085a7 */ /* 0x000ea400080010ff */
[----:B--2---:R-:W-:Y:S05]  /*7c80*/  @!P0 BRA `(.L_x_119) ;  /* 0xfffffffc00f08947 */ /* 0x004fea000383ffff */
[----:B------:R-:W-:Y:S05]  /*7c90*/  BRA `(.L_x_34) ;  /* 0xffffffa000547947 */ /* 0x000fea000383ffff */
.L_x_40:
[----:B-1----:R1:W2:Y:S02]  /*7ca0*/  SYNCS.PHASECHK.TRANS64.TRYWAIT P0, [R3+URZ+0xb0], R0 ;  /* 0x0000b000030075a7 */ /* 0x0022a400080011ff */
[----:B--2---:R-:W-:Y:S05]  /*7cb0*/  @!P0 NANOSLEEP.SYNCS 0x989680 ;  /* 0x009896800000895d */ /* 0x004fea0003900000 */
[----:B------:R-:W2:Y:S02]  /*7cc0*/  @!P0 SYNCS.PHASECHK.TRANS64 P0, [R3+URZ+0xb0], R0 ;  /* 0x0000b000030085a7 */ /* 0x000ea400080010ff */
[----:B--2---:R-:W-:Y:S05]  /*7cd0*/  @!P0 BRA `(.L_x_40) ;  /* 0xfffffffc00f08947 */ /* 0x004fea000383ffff */
[----:B------:R-:W-:Y:S05]  /*7ce0*/  BRA `(.L_x_120) ;  /* 0xffffffa000f87947 */ /* 0x000fea000383ffff */
.L_x_44:
[----:B------:R-:W-:-:S07]  /*7cf0*/  MOV R0, UR4 ;  /* 0x0000000400007c02 */ /* 0x000fce0008000f00 */
.L_x_121:
[----:B-1----:R1:W2:Y:S02]  /*7d00*/  SYNCS.PHASECHK.TRANS64.TRYWAIT P0, [R0+URZ], R2 ;  /* 0x00000002000075a7 */ /* 0x0022a400080011ff */
[----:B--2---:R-:W-:Y:S05]  /*7d10*/  @!P0 NANOSLEEP.SYNCS 0x989680 ;  /* 0x009896800000895d */ /* 0x004fea0003900000 */
[----:B------:R-:W2:Y:S02]  /*7d20*/  @!P0 SYNCS.PHASECHK.TRANS64 P0, [R0+URZ], R2 ;  /* 0x00000002000085a7 */ /* 0x000ea400080010ff */
[----:B--2---:R-:W-:Y:S05]  /*7d30*/  @!P0 BRA `(.L_x_121) ;  /* 0xfffffffc00f08947 */ /* 0x004fea000383ffff */
[----:B------:R-:W-:Y:S05]  /*7d40*/  BRA `(.L_x_122) ;  /* 0xffffffa800a07947 */ /* 0x000fea000383ffff */
.L_x_45:
[----:B------:R-:W-:-:S07]  /*7d50*/  MOV R0, UR5 ;  /* 0x0000000500007c02 */ /* 0x000fce0008000f00 */
.L_x_123:
[----:B-1----:R1:W2:Y:S02]  /*7d60*/  SYNCS.PHASECHK.TRANS64.TRYWAIT P0, [R0+URZ], R3 ;  /* 0x00000003000075a7 */ /* 0x0022a400080011ff */
[----:B--2---:R-:W-:Y:S05]  /*7d70*/  @!P0 NANOSLEEP.SYNCS 0x989680 ;  /* 0x009896800000895d */ /* 0x004fea0003900000 */
[----:B------:R-:W2:Y:S02]  /*7d80*/  @!P0 SYNCS.PHASECHK.TRANS64 P0, [R0+URZ], R3 ;  /* 0x00000003000085a7 */ /* 0x000ea400080010ff */
[----:B--2---:R-:W-:Y:S05]  /*7d90*/  @!P0 BRA `(.L_x_123) ;  /* 0xfffffffc00f08947 */ /* 0x004fea000383ffff */
[----:B------:R-:W-:Y:S05]  /*7da0*/  BRA `(.L_x_124) ;  /* 0xffffffa800ac7947 */ /* 0x000fea000383ffff */
.L_x_46:
[----:B------:R-:W-:-:S07]  /*7db0*/  MOV R0, UR5 ;  /* 0x0000000500007c02 */ /* 0x000fce0008000f00 */
.L_x_125:
[----:B-1----:R1:W2:Y:S02]  /*7dc0*/  SYNCS.PHASECHK.TRANS64.TRYWAIT P0, [R0+URZ], R3 ;  /* 0x00000003000075a7 */ /* 0x0022a400080011ff */
[----:B--2---:R-:W-:Y:S05]  /*7dd0*/  @!P0 NANOSLEEP.SYNCS 0x989680 ;  /* 0x009896800000895d */ /* 0x004fea0003900000 */
[----:B------:R-:W2:Y:S02]  /*7de0*/  @!P0 SYNCS.PHASECHK.TRANS64 P0, [R0+URZ], R3 ;  /* 0x00000003000085a7 */ /* 0x000ea400080010ff */
[----:B--2---:R-:W-:Y:S05]  /*7df0*/  @!P0 BRA `(.L_x_125) ;  /* 0xfffffffc00f08947 */ /* 0x004fea000383ffff */
[----:B------:R-:W-:Y:S05]  /*7e00*/  BRA `(.L_x_126) ;  /* 0xffffffa800b87947 */ /* 0x000fea000383ffff */
.L_x_47:
[----:B------:R-:W-:-:S07]  /*7e10*/  MOV R0, UR5 ;  /* 0x0000000500007c02 */ /* 0x000fce0008000f00 */
.L_x_127:
[----:B-1----:R1:W2:Y:S02]  /*7e20*/  SYNCS.PHASECHK.TRANS64.TRYWAIT P0, [R0+URZ], R3 ;  /* 0x00000003000075a7 */ /* 0x0022a400080011ff */
[----:B--2---:R-:W-:Y:S05]  /*7e30*/  @!P0 NANOSLEEP.SYNCS 0x989680 ;  /* 0x009896800000895d */ /* 0x004fea0003900000 */
[----:B------:R-:W2:Y:S02]  /*7e40*/  @!P0 SYNCS.PHASECHK.TRANS64 P0, [R0+URZ], R3 ;  /* 0x00000003000085a7 */ /* 0x000ea400080010ff */
[----:B--2---:R-:W-:Y:S05]  /*7e50*/  @!P0 BRA `(.L_x_127) ;  /* 0xfffffffc00f08947 */ /* 0x004fea000383ffff */
[----:B------:R-:W-:Y:S05]  /*7e60*/  BRA `(.L_x_128) ;  /* 0xffffffa800c47947 */ /* 0x000fea000383ffff */
.L_x_48:
[----:B------:R-:W-:-:S07]  /*7e70*/  MOV R0, UR5 ;  /* 0x0000000500007c02 */ /* 0x000fce0008000f00 */
.L_x_129:
[----:B-1----:R1:W2:Y:S02]  /*7e80*/  SYNCS.PHASECHK.TRANS64.TRYWAIT P0, [R0+URZ], R3 ;  /* 0x00000003000075a7 */ /* 0x0022a400080011ff */
[----:B--2---:R-:W-:Y:S05]  /*7e90*/  @!P0 NANOSLEEP.SYNCS 0x989680 ;  /* 0x009896800000895d */ /* 0x004fea0003900000 */
[----:B------:R-:W2:Y:S02]  /*7ea0*/  @!P0 SYNCS.PHASECHK.TRANS64 P0, [R0+URZ], R3 ;  /* 0x00000003000085a7 */ /* 0x000ea400080010ff */
[----:B--2---:R-:W-:Y:S05]  /*7eb0*/  @!P0 BRA `(.L_x_129) ;  /* 0xfffffffc00f08947 */ /* 0x004fea000383ffff */
[----:B------:R-:W-:Y:S05]  /*7ec0*/  BRA `(.L_x_130) ;  /* 0xffffffa800d07947 */ /* 0x000fea000383ffff */
.L_x_49:
[----:B------:R-:W-:-:S07]  /*7ed0*/  MOV R0, UR5 ;  /* 0x0000000500007c02 */ /* 0x000fce0008000f00 */
.L_x_131:
[----:B-1----:R1:W2:Y:S02]  /*7ee0*/  SYNCS.PHASECHK.TRANS64.TRYWAIT P0, [R0+URZ], R3 ;  /* 0x00000003000075a7 */ /* 0x0022a400080011ff */
[----:B--2---:R-:W-:Y:S05]  /*7ef0*/  @!P0 NANOSLEEP.SYNCS 0x989680 ;  /* 0x009896800000895d */ /* 0x004fea0003900000 */
[----:B------:R-:W2:Y:S02]  /*7f00*/  @!P0 SYNCS.PHASECHK.TRANS64 P0, [R0+URZ], R3 ;  /* 0x00000003000085a7 */ /* 0x000ea400080010ff */
[----:B--2---:R-:W-:Y:S05]  /*7f10*/  @!P0 BRA `(.L_x_131) ;  /* 0xfffffffc00f08947 */ /* 0x004fea000383ffff */
[----:B------:R-:W-:Y:S05]  /*7f20*/  BRA `(.L_x_132) ;  /* 0xffffffa800dc7947 */ /* 0x000fea000383ffff */
.L_x_50:
[----:B------:R-:W-:-:S07]  /*7f30*/  MOV R0, UR5 ;  /* 0x0000000500007c02 */ /* 0x000fce0008000f00 */
.L_x_133:
[----:B-1----:R1:W2:Y:S02]  /*7f40*/  SYNCS.PHASECHK.TRANS64.TRYWAIT P0, [R0+URZ], R3 ;  /* 0x00000003000075a7 */ /* 0x0022a400080011ff */
[----:B--2---:R-:W-:Y:S05]  /*7f50*/  @!P0 NANOSLEEP.SYNCS 0x989680 ;  /* 0x009896800000895d */ /* 0x004fea0003900000 */
[----:B------:R-:W2:Y:S02]  /*7f60*/  @!P0 SYNCS.PHASECHK.TRANS64 P0, [R0+URZ], R3 ;  /* 0x00000003000085a7 */ /* 0x000ea400080010ff */
[----:B--2---:R-:W-:Y:S05]  /*7f70*/  @!P0 BRA `(.L_x_133) ;  /* 0xfffffffc00f08947 */ /* 0x004fea000383ffff */
[----:B------:R-:W-:Y:S05]  /*7f80*/  BRA `(.L_x_134) ;  /* 0xffffffa800e87947 */ /* 0x000fea000383ffff */
.L_x_53:
[----:B-1----:R1:W2:Y:S02]  /*7f90*/  SYNCS.PHASECHK.TRANS64.TRYWAIT P0, [R2+URZ+0x110], R4 ;  /* 0x00011004020075a7 */ /* 0x0022a400080011ff */
[----:B--2---:R-:W-:Y:S05]  /*7fa0*/  @!P0 NANOSLEEP.SYNCS 0x989680 ;  /* 0x009896800000895d */ /* 0x004fea0003900000 */
[----:B------:R-:W2:Y:S02]  /*7fb0*/  @!P0 SYNCS.PHASECHK.TRANS64 P0, [R2+URZ+0x110], R4 ;  /* 0x00011004020085a7 */ /* 0x000ea400080010ff */
[----:B--2---:R-:W-:Y:S05]  /*7fc0*/  @!P0 BRA `(.L_x_53) ;  /* 0xfffffffc00f08947 */ /* 0x004fea000383ffff */
[----:B------:R-:W-:Y:S05]  /*7fd0*/  BRA `(.L_x_135) ;  /* 0xffffffac00447947 */ /* 0x000fea000383ffff */
.L_x_54:
[----:B------:R-:W-:-:S07]  /*7fe0*/  MOV R2, UR4 ;  /* 0x0000000400027c02 */ /* 0x000fce0008000f00 */
.L_x_136:
[----:B-1----:R1:W2:Y:S02]  /*7ff0*/  SYNCS.PHASECHK.TRANS64.TRYWAIT P0, [R2+URZ+0xc0], R5 ;  /* 0x0000c005020075a7 */ /* 0x0022a400080011ff */
[----:B--2---:R-:W-:Y:S05]  /*8000*/  @!P0 NANOSLEEP.SYNCS 0x989680 ;  /* 0x009896800000895d */ /* 0x004fea0003900000 */
[----:B------:R-:W2:Y:S02]  /*8010*/  @!P0 SYNCS.PHASECHK.TRANS64 P0, [R2+URZ+0xc0], R5 ;  /* 0x0000c005020085a7 */ /* 0x000ea400080010ff */
[----:B--2---:R-:W-:Y:S05]  /*8020*/  @!P0 BRA `(.L_x_136) ;  /* 0xfffffffc00f08947 */ /* 0x004fea000383ffff */
[----:B------:R-:W-:Y:S05]  /*8030*/  BRA `(.L_x_137) ;  /* 0xffffffac00547947 */ /* 0x000fea000383ffff */
.L_x_55:
[----:B-1----:R1:W2:Y:S02]  /*8040*/  SYNCS.PHASECHK.TRANS64.TRYWAIT P1, [R2+URZ+0xb0], R4 ;  /* 0x0000b004020075a7 */ /* 0x0022a400080211ff */
[----:B--2---:R-:W-:Y:S05]  /*8050*/  @!P1 NANOSLEEP.SYNCS 0x989680 ;  /* 0x009896800000995d */ /* 0x004fea0003900000 */
[----:B------:R-:W2:Y:S02]  /*8060*/  @!P1 SYNCS.PHASECHK.TRANS64 P1, [R2+URZ+0xb0], R4 ;  /* 0x0000b004020095a7 */ /* 0x000ea400080210ff */
[----:B--2---:R-:W-:Y:S05]  /*8070*/  @!P1 BRA `(.L_x_55) ;  /* 0xfffffffc00f09947 */ /* 0x004fea000383ffff */
[----:B------:R-:W-:Y:S05]  /*8080*/  BRA `(.L_x_138) ;  /* 0xffffffac00847947 */ /* 0x000fea000383ffff */
.L_x_58:
[----:B------:R-:W-:-:S07]  /*8090*/  MOV R0, UR4 ;  /* 0x0000000400007c02 */ /* 0x000fce0008000f00 */
.L_x_139:
[----:B-1----:R1:W2:Y:S02]  /*80a0*/  SYNCS.PHASECHK.TRANS64.TRYWAIT P0, [R0+URZ+0xc0], R2 ;  /* 0x0000c002000075a7 */ /* 0x0022a400080011ff */
[----:B--2---:R-:W-:Y:S05]  /*80b0*/  @!P0 NANOSLEEP.SYNCS 0x989680 ;  /* 0x009896800000895d */ /* 0x004fea0003900000 */
[----:B------:R-:W2:Y:S02]  /*80c0*/  @!P0 SYNCS.PHASECHK.TRANS64 P0, [R0+URZ+0xc0], R2 ;  /* 0x0000c002000085a7 */ /* 0x000ea400080010ff */
[----:B--2---:R-:W-:Y:S05]  /*80d0*/  @!P0 BRA `(.L_x_139) ;  /* 0xfffffffc00f08947 */ /* 0x004fea000383ffff */
[----:B------:R-:W-:Y:S05]  /*80e0*/  BRA `(.L_x_57) ;  /* 0xffffffac00d87947 */ /* 0x000fea000383ffff */
.L_x_65:
[----:B-1----:R1:W2:Y:S02]  /*80f0*/  SYNCS.PHASECHK.TRANS64.TRYWAIT P1, [R0+URZ+0xb0], R2 ;  /* 0x0000b002000075a7 */ /* 0x0022a400080211ff */
[----:B--2---:R-:W-:Y:S05]  /*8100*/  @!P1 NANOSLEEP.SYNCS 0x989680 ;  /* 0x009896800000995d */ /* 0x004fea0003900000 */
[----:B------:R-:W2:Y:S02]  /*8110*/  @!P1 SYNCS.PHASECHK.TRANS64 P1, [R0+URZ+0xb0], R2 ;  /* 0x0000b002000095a7 */ /* 0x000ea400080210ff */
[----:B--2---:R-:W-:Y:S05]  /*8120*/  @!P1 BRA `(.L_x_65) ;  /* 0xfffffffc00f09947 */ /* 0x004fea000383ffff */
[----:B------:R-:W-:Y:S05]  /*8130*/  BRA `(.L_x_140) ;  /* 0xffffffb4004c7947 */ /* 0x000fea000383ffff */
.L_x_66:
[----:B------:R-:W-:-:S07]  /*8140*/  MOV R2, UR31 ;  /* 0x0000001f00027c02 */ /* 0x000fce0008000f00 */
.L_x_141:
[----:B-1----:R1:W2:Y:S02]  /*8150*/  SYNCS.PHASECHK.TRANS64.TRYWAIT P0, [R2+URZ+0xf0], R0 ;  /* 0x0000f000020075a7 */ /* 0x0022a400080011ff */
[----:B--2---:R-:W-:Y:S05]  /*8160*/  @!P0 NANOSLEEP.SYNCS 0x989680 ;  /* 0x009896800000895d */ /* 0x004fea0003900000 */
[----:B------:R-:W2:Y:S02]  /*8170*/  @!P0 SYNCS.PHASECHK.TRANS64 P0, [R2+URZ+0xf0], R0 ;  /* 0x0000f000020085a7 */ /* 0x000ea400080010ff */
[----:B--2---:R-:W-:Y:S05]  /*8180*/  @!P0 BRA `(.L_x_141) ;  /* 0xfffffffc00f08947 */ /* 0x004fea000383ffff */
[----:B------:R-:W-:Y:S05]  /*8190*/  BRA `(.L_x_142) ;  /* 0xffffffb4009c7947 */ /* 0x000fea000383ffff */
.L_x_69:
[----:B------:R-:W-:Y:S07]  /*81a0*/  MOV R0, UR5 ;  /* 0x0000000500007c02 */ /* 0x000fee0008000f00 */
.L_x_143:
[----:B-1----:R1:W2:Y:S02]  /*81b0*/  SYNCS.PHASECHK.TRANS64.TRYWAIT P0, [R0+URZ], R2 ;  /* 0x00000002000075a7 */ /* 0x0022a400080011ff */
[----:B--2---:R-:W-:Y:S05]  /*81c0*/  @!P0 NANOSLEEP.SYNCS 0x989680 ;  /* 0x009896800000895d */ /* 0x004fea0003900000 */
[----:B------:R-:W2:Y:S02]  /*81d0*/  @!P0 SYNCS.PHASECHK.TRANS64 P0, [R0+URZ], R2 ;  /* 0x00000002000085a7 */ /* 0x000ea400080010ff */
[----:B--2---:R-:W-:Y:S05]  /*81e0*/  @!P0 BRA `(.L_x_143) ;  /* 0xfffffffc00f08947 */ /* 0x004fea000383ffff */
[----:B------:R-:W-:Y:S05]  /*81f0*/  BRA `(.L_x_68) ;  /* 0xffffffb400b87947 */ /* 0x000fea000383ffff */
.L_x_72:
[----:B------:R-:W-:-:S07]  /*8200*/  MOV R0, UR4 ;  /* 0x0000000400007c02 */ /* 0x000fce0008000f00 */
.L_x_144:
[----:B--2---:R2:W4:Y:S02]  /*8210*/  SYNCS.PHASECHK.TRANS64.TRYWAIT P0, [R0+URZ], R2 ;  /* 0x00000002000075a7 */ /* 0x00452400080011ff */
[----:B----4-:R-:W-:Y:S05]  /*8220*/  @!P0 NANOSLEEP.SYNCS 0x989680 ;  /* 0x009896800000895d */ /* 0x010fea0003900000 */
[----:B------:R-:W4:Y:S02]  /*8230*/  @!P0 SYNCS.PHASECHK.TRANS64 P0, [R0+URZ], R2 ;  /* 0x00000002000085a7 */ /* 0x000f2400080010ff */
[----:B----4-:R-:W-:Y:S05]  /*8240*/  @!P0 BRA `(.L_x_144) ;  /* 0xfffffffc00f08947 */ /* 0x010fea000383ffff */
[----:B------:R-:W-:Y:S05]  /*8250*/  BRA `(.L_x_145) ;  /* 0xffffffb800947947 */ /* 0x000fea000383ffff */
.L_x_73:
[----:B------:R-:W-:-:S07]  /*8260*/  MOV R0, UR5 ;  /* 0x0000000500007c02 */ /* 0x000fce0008000f00 */
.L_x_146:
[----:B-1----:R1:W2:Y:S02]  /*8270*/  SYNCS.PHASECHK.TRANS64.TRYWAIT P0, [R0+URZ], R3 ;  /* 0x00000003000075a7 */ /* 0x0022a400080011ff */
[----:B--2---:R-:W-:Y:S05]  /*8280*/  @!P0 NANOSLEEP.SYNCS 0x989680 ;  /* 0x009896800000895d */ /* 0x004fea0003900000 */
[----:B------:R-:W2:Y:S02]  /*8290*/  @!P0 SYNCS.PHASECHK.TRANS64 P0, [R0+URZ], R3 ;  /* 0x00000003000085a7 */ /* 0x000ea400080010ff */
[----:B--2---:R-:W-:Y:S05]  /*82a0*/  @!P0 BRA `(.L_x_146) ;  /* 0xfffffffc00f08947 */ /* 0x004fea000383ffff */
[----:B------:R-:W-:Y:S05]  /*82b0*/  BRA `(.L_x_147) ;  /* 0xffffffb800a07947 */ /* 0x000fea000383ffff */
.L_x_74:
[----:B------:R-:W-:-:S07]  /*82c0*/  MOV R0, UR5 ;  /* 0x0000000500007c02 */ /* 0x000fce0008000f00 */
.L_x_148:
[----:B-1----:R1:W2:Y:S02]  /*82d0*/  SYNCS.PHASECHK.TRANS64.TRYWAIT P0, [R0+URZ], R3 ;  /* 0x00000003000075a7 */ /* 0x0022a400080011ff */
[----:B--2---:R-:W-:Y:S05]  /*82e0*/  @!P0 NANOSLEEP.SYNCS 0x989680 ;  /* 0x009896800000895d */ /* 0x004fea0003900000 */
[----:B------:R-:W2:Y:S02]  /*82f0*/  @!P0 SYNCS.PHASECHK.TRANS64 P0, [R0+URZ], R3 ;  /* 0x00000003000085a7 */ /* 0x000ea400080010ff */
[----:B--2---:R-:W-:Y:S05]  /*8300*/  @!P0 BRA `(.L_x_148) ;  /* 0xfffffffc00f08947 */ /* 0x004fea000383ffff */
[----:B------:R-:W-:Y:S05]  /*8310*/  BRA `(.L_x_149) ;  /* 0xffffffb800ac7947 */ /* 0x000fea000383ffff */
.L_x_75:
[----:B-1----:R-:W-:-:S07]  /*8320*/  MOV R0, UR4 ;  /* 0x0000000400007c02 */ /* 0x002fce0008000f00 */
.L_x_150:
[----:B-1----:R1:W2:Y:S02]  /*8330*/  SYNCS.PHASECHK.TRANS64.TRYWAIT P0, [R0+URZ], R2 ;  /* 0x00000002000075a7 */ /* 0x0022a400080011ff */
[----:B--2---:R-:W-:Y:S05]  /*8340*/  @!P0 NANOSLEEP.SYNCS 0x989680 ;  /* 0x009896800000895d */ /* 0x004fea0003900000 */
[----:B------:R-:W2:Y:S02]  /*8350*/  @!P0 SYNCS.PHASECHK.TRANS64 P0, [R0+URZ], R2 ;  /* 0x00000002000085a7 */ /* 0x000ea400080010ff */
[----:B--2---:R-:W-:Y:S05]  /*8360*/  @!P0 BRA `(.L_x_150) ;  /* 0xfffffffc00f08947 */ /* 0x004fea000383ffff */
[----:B------:R-:W-:Y:S05]  /*8370*/  BRA `(.L_x_151) ;  /* 0xffffffb800b87947 */ /* 0x000fea000383ffff */
.L_x_80:
[----:B--2---:R2:W3:Y:S02]  /*8380*/  SYNCS.PHASECHK.TRANS64.TRYWAIT P0, [R12+URZ+0xb0], R0 ;  /* 0x0000b0000c0075a7 */ /* 0x0044e400080011ff */
[----:B---3--:R-:W-:Y:S05]  /*8390*/  @!P0 NANOSLEEP.SYNCS 0x989680 ;  /* 0x009896800000895d */ /* 0x008fea0003900000 */
[----:B------:R-:W3:Y:S02]  /*83a0*/  @!P0 SYNCS.PHASECHK.TRANS64 P0, [R12+URZ+0xb0], R0 ;  /* 0x0000b0000c0085a7 */ /* 0x000ee400080010ff */
[----:B---3--:R-:W-:Y:S05]  /*83b0*/  @!P0 BRA `(.L_x_80) ;  /* 0xfffffffc00f08947 */ /* 0x008fea000383ffff */
[----:B------:R-:W-:Y:S05]  /*83c0*/  BRA `(.L_x_152) ;  /* 0xffffffbc00d07947 */ /* 0x000fea000383ffff */
.L_x_83:
[----:B-1----:R-:W-:Y:S07]  /*83d0*/  MOV R0, UR21 ;  /* 0x0000001500007c02 */ /* 0x002fee0008000f00 */
.L_x_153:
[----:B-1----:R1:W2:Y:S02]  /*83e0*/  SYNCS.PHASECHK.TRANS64.TRYWAIT P2, [R0+URZ+0xa8], R6 ;  /* 0x0000a806000075a7 */ /* 0x0022a400080411ff */
[----:B--2---:R-:W-:Y:S05]  /*83f0*/  @!P2 NANOSLEEP.SYNCS 0x989680 ;  /* 0x009896800000a95d */ /* 0x004fea0003900000 */
[----:B------:R-:W2:Y:S02]  /*8400*/  @!P2 SYNCS.PHASECHK.TRANS64 P2, [R0+URZ+0xa8], R6 ;  /* 0x0000a8060000a5a7 */ /* 0x000ea400080410ff */
[----:B--2---:R-:W-:Y:S05]  /*8410*/  @!P2 BRA `(.L_x_153) ;  /* 0xfffffffc00f0a947 */ /* 0x004fea000383ffff */
[----:B------:R-:W-:Y:S05]  /*8420*/  BRA `(.L_x_82) ;  /* 0xffffffc400387947 */ /* 0x000fea000383ffff */
.L_x_86:
[----:B------:R-:W-:Y:S07]  /*8430*/  MOV R0, UR21 ;  /* 0x0000001500007c02 */ /* 0x000fee0008000f00 */
.L_x_154:
[----:B-1----:R1:W2:Y:S02]  /*8440*/  SYNCS.PHASECHK.TRANS64.TRYWAIT P0, [R0+URZ+0x90], R9 ;  /* 0x00009009000075a7 */ /* 0x0022a400080011ff */
[----:B--2---:R-:W-:Y:S05]  /*8450*/  @!P0 NANOSLEEP.SYNCS 0x989680 ;  /* 0x009896800000895d */ /* 0x004fea0003900000 */
[----:B------:R-:W2:Y:S02]  /*8460*/  @!P0 SYNCS.PHASECHK.TRANS64 P0, [R0+URZ+0x90], R9 ;  /* 0x00009009000085a7 */ /* 0x000ea400080010ff */
[----:B--2---:R-:W-:Y:S05]  /*8470*/  @!P0 BRA `(.L_x_154) ;  /* 0xfffffffc00f08947 */ /* 0x004fea000383ffff */
[----:B------:R-:W-:Y:S05]  /*8480*/  BRA `(.L_x_155) ;  /* 0xffffffc400947947 */ /* 0x000fea000383ffff */
.L_x_87:
[----:B------:R-:W-:Y:S07]  /*8490*/  MOV R0, UR21 ;  /* 0x0000001500007c02 */ /* 0x000fee0008000f00 */
.L_x_156:
[----:B-1----:R1:W2:Y:S02]  /*84a0*/  SYNCS.PHASECHK.TRANS64.TRYWAIT P0, [R0+URZ+0x98], R9 ;  /* 0x00009809000075a7 */ /* 0x0022a400080011ff */
[----:B--2---:R-:W-:Y:S05]  /*84b0*/  @!P0 NANOSLEEP.SYNCS 0x989680 ;  /* 0x009896800000895d */ /* 0x004fea0003900000 */
[----:B------:R-:W2:Y:S02]  /*84c0*/  @!P0 SYNCS.PHASECHK.TRANS64 P0, [R0+URZ+0x98], R9 ;  /* 0x00009809000085a7 */ /* 0x000ea400080010ff */
[----:B--2---:R-:W-:Y:S05]  /*84d0*/  @!P0 BRA `(.L_x_156) ;  /* 0xfffffffc00f08947 */ /* 0x004fea000383ffff */
[----:B------:R-:W-:Y:S05]  /*84e0*/  BRA `(.L_x_157) ;  /* 0xffffffc400d07947 */ /* 0x000fea000383ffff */
.L_x_89:
[----:B------:R-:W-:-:S07]  /*84f0*/  MOV R0, UR21 ;  /* 0x0000001500007c02 */ /* 0x000fce0008000f00 */
.L_x_158:
[----:B-1----:R1:W3:Y:S02]  /*8500*/  SYNCS.PHASECHK.TRANS64.TRYWAIT P0, [R0+URZ+0x90], R2 ;  /* 0x00009002000075a7 */ /* 0x0022e400080011ff */
[----:B---3--:R-:W-:Y:S05]  /*8510*/  @!P0 NANOSLEEP.SYNCS 0x989680 ;  /* 0x009896800000895d */ /* 0x008fea0003900000 */
[----:B------:R-:W3:Y:S02]  /*8520*/  @!P0 SYNCS.PHASECHK.TRANS64 P0, [R0+URZ+0x90], R2 ;  /* 0x00009002000085a7 */ /* 0x000ee400080010ff */
[----:B---3--:R-:W-:Y:S05]  /*8530*/  @!P0 BRA `(.L_x_158) ;  /* 0xfffffffc00f08947 */ /* 0x008fea000383ffff */
[----:B------:R-:W-:Y:S05]  /*8540*/  BRA `(.L_x_159) ;  /* 0xffffffc800447947 */ /* 0x000fea000383ffff */
.L_x_91:
[----:B-1----:R1:W2:Y:S02]  /*8550*/  SYNCS.PHASECHK.TRANS64.TRYWAIT P0, [R3+URZ+0xb0], R0 ;  /* 0x0000b000030075a7 */ /* 0x0022a400080011ff */
[----:B--2---:R-:W-:Y:S05]  /*8560*/  @!P0 NANOSLEEP.SYNCS 0x989680 ;  /* 0x009896800000895d */ /* 0x004fea0003900000 */
[----:B------:R-:W2:Y:S02]  /*8570*/  @!P0 SYNCS.PHASECHK.TRANS64 P0, [R3+URZ+0xb0], R0 ;  /* 0x0000b000030085a7 */ /* 0x000ea400080010ff */
[----:B--2---:R-:W-:Y:S05]  /*8580*/  @!P0 BRA `(.L_x_91) ;  /* 0xfffffffc00f08947 */ /* 0x004fea000383ffff */
[----:B------:R-:W-:Y:S05]  /*8590*/  BRA `(.L_x_160) ;  /* 0xffffffcc00047947 */ /* 0x000fea000383ffff */
.L_x_102:
[----:B-1----:R1:W2:Y:S02]  /*85a0*/  SYNCS.PHASECHK.TRANS64.TRYWAIT P1, [R3+URZ+0x80], R0 ;  /* 0x00008000030075a7 */ /* 0x0022a400080211ff */
[----:B--2---:R-:W-:Y:S05]  /*85b0*/  @!P1 NANOSLEEP.SYNCS 0x989680 ;  /* 0x009896800000995d */ /* 0x004fea0003900000 */
[----:B------:R-:W2:Y:S02]  /*85c0*/  @!P1 SYNCS.PHASECHK.TRANS64 P1, [R3+URZ+0x80], R0 ;  /* 0x00008000030095a7 */ /* 0x000ea400080210ff */
[----:B--2---:R-:W-:Y:S05]  /*85d0*/  @!P1 BRA `(.L_x_102) ;  /* 0xfffffffc00f09947 */ /* 0x004fea000383ffff */
[----:B------:R-:W-:Y:S05]  /*85e0*/  BRA `(.L_x_101) ;  /* 0xffffffd800747947 */ /* 0x000fea000383ffff */
.L_x_104:
[----:B-1----:R1:W2:Y:S02]  /*85f0*/  SYNCS.PHASECHK.TRANS64.TRYWAIT P0, [R43+URZ+0xd0], R4 ;  /* 0x0000d0042b0075a7 */ /* 0x0022a400080011ff */
[----:B--2---:R-:W-:Y:S05]  /*8600*/  @!P0 NANOSLEEP.SYNCS 0x989680 ;  /* 0x009896800000895d */ /* 0x004fea0003900000 */
[----:B------:R-:W2:Y:S02]  /*8610*/  @!P0 SYNCS.PHASECHK.TRANS64 P0, [R43+URZ+0xd0], R4 ;  /* 0x0000d0042b0085a7 */ /* 0x000ea400080010ff */
[----:B--2---:R-:W-:Y:S05]  /*8620*/  @!P0 BRA `(.L_x_104) ;  /* 0xfffffffc00f08947 */ /* 0x004fea000383ffff */
[----:B------:R-:W-:Y:S05]  /*8630*/  BRA `(.L_x_103) ;  /* 0xffffffd800c87947 */ /* 0x000fea000383ffff */
.L_x_112:
[----:B--2---:R2:W3:Y:S02]  /*8640*/  SYNCS.PHASECHK.TRANS64.TRYWAIT P0, [R3+URZ+0x80], R0 ;  /* 0x00008000030075a7 */ /* 0x0044e400080011ff */
[----:B---3--:R-:W-:Y:S05]  /*8650*/  @!P0 NANOSLEEP.SYNCS 0x989680 ;  /* 0x009896800000895d */ /* 0x008fea0003900000 */
[----:B------:R-:W3:Y:S02]  /*8660*/  @!P0 SYNCS.PHASECHK.TRANS64 P0, [R3+URZ+0x80], R0 ;  /* 0x00008000030085a7 */ /* 0x000ee400080010ff */
[----:B---3--:R-:W-:Y:S05]  /*8670*/  @!P0 BRA `(.L_x_112) ;  /* 0xfffffffc00f08947 */ /* 0x008fea000383ffff */
[----:B------:R-:W-:Y:S05]  /*8680*/  BRA `(.L_x_111) ;  /* 0xffffffe400bc7947 */ /* 0x000fea000383ffff */
        .weak           $__internal_0_$__cuda_sm10x_tcgen05_guardrail_trap_col_being_dealloced_not_returned_by_alloc
        .type           $__internal_0_$__cuda_sm10x_tcgen05_guardrail_trap_col_being_dealloced_not_returned_by_alloc,@function
        .size           $__internal_0_$__cuda_sm10x_tcgen05_guardrail_trap_col_being_dealloced_not_returned_by_alloc,($__internal_1_$__cuda_sm10x_tcgen05_guardrail_trap_phase_invalid_during_alloc - $__internal_0_$__cuda_sm10x_tcgen05_guardrail_trap_col_being_dealloced_not_returned_by_alloc)
$__internal_0_$__cuda_sm10x_tcgen05_guardrail_trap_col_being_dealloced_not_returned_by_alloc:
[----:B------:R-:W-:Y:S05]  /*8690*/  BPT.TRAP 0x1 ;  /* 0x000000040000795c */ /* 0x000fea0000300000 */
[----:B------:R-:W-:-:S04]  /*86a0*/  HFMA2 R3, -RZ, RZ, 0, 0 ;  /* 0x00000000ff037431 */ /* 0x000fc800000001ff */
[----:B------:R-:W-:Y:S05]  /*86b0*/  RET.REL.NODEC R2 `(_ZN7cutlass13device_kernelINS_4gemm6kernel13GemmUniversalIN4cute5tupleIJiiiiEEENS1_10collective13CollectiveMmaINS1_35MainloopSm100TmaUmmaWarpSpecializedILi8ELi2ELi4ENS5_IJNS4_1CILi1EEENSA_ILi2EEESB_EEEEENS5_IJNSA_ILi64EEENSA_ILi128EEESG_EEEaNS5_IJlSB_lEEEaSI_NS4_8TiledMMAINS4_8MMA_AtomIJNS4_15SM100_MMA_S8_SSIaaiLi64ELi128ELNS4_4UMMA5MajorE0ELSN_0ELNSM_8SaturateE0EEEEEENS4_6LayoutINS5_IJSB_SB_SB_EEENS5_IJNSA_ILi0EEEST_ST_EEEEENS5_IJNS4_10UnderscoreESW_SW_EEEEENS4_23SM90_TMA_LOAD_MULTICASTENS4_14ComposedLayoutINS4_7SwizzleILi3ELi4ELi3EEENS4_18smem_ptr_flag_bitsILi8EEENSR_INS5_IJNSA_ILi8EEESG_EEENS5_IJSG_SB_EEEEEEEvNS4_8identityENS4_13SM90_TMA_LOADES19_vS1A_EENS_8epilogue10collective18CollectiveEpilogueINS1D_23Sm100TmaWarpSpecializedILi2ELi2ELi32ELb0ELb0EEEJSH_NS5_IJNSR_ISF_SB_EES1I_EEEaSI_aSI_NS1D_6fusion15FusionCallbacksIS1H_NS1K_17LinearCombinationIaiaiLNS_15FloatRoundStyleE2EEESH_S1J_JEEENS4_5SM1004TMEM4LOAD26SM100_TMEM_LOAD_16dp32b32xES1B_NS10_INS11_ILi2ELi4ELi3EEES14_NSR_INS5_IJS15_SF_EEENS5_IJSF_SB_EEEEEEENS4_39AutoVectorizingCopyWithAssumedAlignmentILi128EEENS4_14SM90_TMA_STOREES1Y_S20_S20_EEEvvEEEEvNT_6ParamsE) ;  /* 0xffffff7802507950 */ /* 0x000fea0003c3ffff */
        .weak           $__internal_1_$__cuda_sm10x_tcgen05_guardrail_trap_phase_invalid_during_alloc
        .type           $__internal_1_$__cuda_sm10x_tcgen05_guardrail_trap_phase_invalid_during_alloc,@function
        .size           $__internal_1_$__cuda_sm10x_tcgen05_guardrail_trap_phase_invalid_during_alloc,($__internal_2_$__cuda_sm10x_tcgen05_guardrail_trap_unallocated_columns_being_dealloced - $__internal_1_$__cuda_sm10x_tcgen05_guardrail_trap_phase_invalid_during_alloc)
$__internal_1_$__cuda_sm10x_tcgen05_guardrail_trap_phase_invalid_during_alloc:
[----:B------:R-:W-:Y:S05]  /*86c0*/  BPT.TRAP 0x1 ;  /* 0x000000040000795c */ /* 0x000fea0000300000 */
[----:B------:R-:W-:-:S04]  /*86d0*/  MOV R5, 0x0 ;  /* 0x0000000000057802 */ /* 0x000fc80000000f00 */
[----:B------:R-:W-:Y:S05]  /*86e0*/  RET.REL.NODEC R4 `(_ZN7cutlass13device_kernelINS_4gemm6kernel13GemmUniversalIN4cute5tupleIJiiiiEEENS1_10collective13CollectiveMmaINS1_35MainloopSm100TmaUmmaWarpSpecializedILi8ELi2ELi4ENS5_IJNS4_1CILi1EEENSA_ILi2EEESB_EEEEENS5_IJNSA_ILi64EEENSA_ILi128EEESG_EEEaNS5_IJlSB_lEEEaSI_NS4_8TiledMMAINS4_8MMA_AtomIJNS4_15SM100_MMA_S8_SSIaaiLi64ELi128ELNS4_4UMMA5MajorE0ELSN_0ELNSM_8SaturateE0EEEEEENS4_6LayoutINS5_IJSB_SB_SB_EEENS5_IJNSA_ILi0EEEST_ST_EEEEENS5_IJNS4_10UnderscoreESW_SW_EEEEENS4_23SM90_TMA_LOAD_MULTICASTENS4_14ComposedLayoutINS4_7SwizzleILi3ELi4ELi3EEENS4_18smem_ptr_flag_bitsILi8EEENSR_INS5_IJNSA_ILi8EEESG_EEENS5_IJSG_SB_EEEEEEEvNS4_8identityENS4_13SM90_TMA_LOADES19_vS1A_EENS_8epilogue10collective18CollectiveEpilogueINS1D_23Sm100TmaWarpSpecializedILi2ELi2ELi32ELb0ELb0EEEJSH_NS5_IJNSR_ISF_SB_EES1I_EEEaSI_aSI_NS1D_6fusion15FusionCallbacksIS1H_NS1K_17LinearCombinationIaiaiLNS_15FloatRoundStyleE2EEESH_S1J_JEEENS4_5SM1004TMEM4LOAD26SM100_TMEM_LOAD_16dp32b32xES1B_NS10_INS11_ILi2ELi4ELi3EEES14_NSR_INS5_IJS15_SF_EEENS5_IJSF_SB_EEEEEEENS4_39AutoVectorizingCopyWithAssumedAlignmentILi128EEENS4_14SM90_TMA_STOREES1Y_S20_S20_EEEvvEEEEvNT_6ParamsE) ;  /* 0xffffff7804447950 */ /* 0x000fea0003c3ffff */
        .weak           $__internal_2_$__cuda_sm10x_tcgen05_guardrail_trap_unallocated_columns_being_dealloced
        .type           $__internal_2_$__cuda_sm10x_tcgen05_guardrail_trap_unallocated_columns_being_dealloced,@function
        .size           $__internal_2_$__cuda_sm10x_tcgen05_guardrail_trap_unallocated_columns_being_dealloced,(.L_x_162 - $__internal_2_$__cuda_sm10x_tcgen05_guardrail_trap_unallocated_columns_being_dealloced)
$__internal_2_$__cuda_sm10x_tcgen05_guardrail_trap_unallocated_columns_being_dealloced:
[----:B------:R-:W-:Y:S05]  /*86f0*/  BPT.TRAP 0x1 ;  /* 0x000000040000795c */ /* 0x000fea0000300000 */
[----:B------:R-:W-:-:S04]  /*8700*/  HFMA2 R3, -RZ, RZ, 0, 0 ;  /* 0x00000000ff037431 */ /* 0x000fc800000001ff */
[----:B------:R-:W-:Y:S05]  /*8710*/  RET.REL.NODEC R2 `(_ZN7cutlass13device_kernelINS_4gemm6kernel13GemmUniversalIN4cute5tupleIJiiiiEEENS1_10collective13CollectiveMmaINS1_35MainloopSm100TmaUmmaWarpSpecializedILi8ELi2ELi4ENS5_IJNS4_1CILi1EEENSA_ILi2EEESB_EEEEENS5_IJNSA_ILi64EEENSA_ILi128EEESG_EEEaNS5_IJlSB_lEEEaSI_NS4_8TiledMMAINS4_8MMA_AtomIJNS4_15SM100_MMA_S8_SSIaaiLi64ELi128ELNS4_4UMMA5MajorE0ELSN_0ELNSM_8SaturateE0EEEEEENS4_6LayoutINS5_IJSB_SB_SB_EEENS5_IJNSA_ILi0EEEST_ST_EEEEENS5_IJNS4_10UnderscoreESW_SW_EEEEENS4_23SM90_TMA_LOAD_MULTICASTENS4_14ComposedLayoutINS4_7SwizzleILi3ELi4ELi3EEENS4_18smem_ptr_flag_bitsILi8EEENSR_INS5_IJNSA_ILi8EEESG_EEENS5_IJSG_SB_EEEEEEEvNS4_8identityENS4_13SM90_TMA_LOADES19_vS1A_EENS_8epilogue10collective18CollectiveEpilogueINS1D_23Sm100TmaWarpSpecializedILi2ELi2ELi32ELb0ELb0EEEJSH_NS5_IJNSR_ISF_SB_EES1I_EEEaSI_aSI_NS1D_6fusion15FusionCallbacksIS1H_NS1K_17LinearCombinationIaiaiLNS_15FloatRoundStyleE2EEESH_S1J_JEEENS4_5SM1004TMEM4LOAD26SM100_TMEM_LOAD_16dp32b32xES1B_NS10_INS11_ILi2ELi4ELi3EEES14_NSR_INS5_IJS15_SF_EEENS5_IJSF_SB_EEEEEEENS4_39AutoVectorizingCopyWithAssumedAlignmentILi128EEENS4_14SM90_TMA_STOREES1Y_S20_S20_EEEvvEEEEvNT_6ParamsE) ;  /* 0xffffff7802387950 */ /* 0x000fea0003c3ffff */
.L_x_161:
[----:B------:R-:W-:-:S00]  /*8720*/  BRA `(.L_x_161) ;  /* 0xfffffffc00fc7947 */ /* 0x000fc0000383ffff */
[----:B------:R-:W-:-:S00]  /*8730*/  NOP ;  /* 0x0000000000007918 */ /* 0x000fc00000000000 */
        /* <DEDUP_REMOVED lines=12> */
.L_x_162:


//--------------------- .nv.global.init           --------------------------
	.section	.nv.global.init,"aw",@progbits
.nv.global.init:
	.type		$str$27,@object
	.size		$str$27,($str$28 - $str$27)
$str$27:
        /*0000*/ 	.byte	0x28, 0x61, 0x64, 0x64, 0x72, 0x65, 0x73, 0x73, 0x20, 0x26, 0x20, 0x6d, 0x61, 0x73, 0x6b, 0x29
        /*0010*/ 	.byte	0x20, 0x3d, 0x3d, 0x20, 0x30, 0x00
	.type		$str$28,@object
	.size		$str$28,($str$26 - $str$28)
$str$28:
        /*0016*/ 	.byte	0x2f, 0x74, 0x6d, 0x70, 0x2f, 0x63, 0x75, 0x74, 0x6c, 0x61, 0x73, 0x73, 0x5f, 0x73, 0x77, 0x65
        /*0026*/ 	.byte	0x65, 0x70, 0x5f, 0x73, 0x72, 0x63, 0x2f, 0x69, 0x6e, 0x63, 0x6c, 0x75, 0x64, 0x65, 0x2f, 0x63
        /*0036*/ 	.byte	0x75, 0x74, 0x65, 0x2f, 0x70, 0x6f, 0x69, 0x6e, 0x74, 0x65, 0x72, 0x5f, 0x66, 0x6c, 0x61, 0x67
        /*0046*/ 	.byte	0x67, 0x65, 0x64, 0x2e, 0x68, 0x70, 0x70, 0x00
	.type		$str$26,@object
	.size		$str$26,($str$25 - $str$26)
$str$26:
        /*004e*/ 	.byte	0x2f, 0x74, 0x6d, 0x70, 0x2f, 0x63, 0x75, 0x74, 0x6c, 0x61, 0x73, 0x73, 0x5f, 0x73, 0x77, 0x65
        /*005e*/ 	.byte	0x65, 0x70, 0x5f, 0x73, 0x72, 0x63, 0x2f, 0x69, 0x6e, 0x63, 0x6c, 0x75, 0x64, 0x65, 0x2f, 0x63
        /*006e*/ 	.byte	0x75, 0x74, 0x65, 0x2f, 0x61, 0x74, 0x6f, 0x6d, 0x2f, 0x63, 0x6f, 0x70, 0x79, 0x5f, 0x74, 0x72
        /*007e*/ 	.byte	0x61, 0x69, 0x74, 0x73, 0x5f, 0x73, 0x6d, 0x31, 0x30, 0x30, 0x2e, 0x68, 0x70, 0x70, 0x00
	.type		$str$25,@object
	.size		$str$25,(__unnamed_1 - $str$25)
$str$25:
        /*008d*/ 	.byte	0x28, 0x28, 0x75, 0x69, 0x6e, 0x74, 0x33, 0x32, 0x5f, 0x74, 0x28, 0x74, 0x68, 0x72, 0x65, 0x61
        /*009d*/ 	.byte	0x64, 0x49, 0x64, 0x78, 0x2e, 0x78, 0x29, 0x20, 0x2f, 0x20, 0x33, 0x32, 0x29, 0x20, 0x25, 0x20
        /*00ad*/ 	.byte	0x34, 0x29, 0x20, 0x3d, 0x3d, 0x20, 0x28, 0x28, 0x28, 0x74, 0x6d, 0x65, 0x6d, 0x5f, 0x61, 0x64
        /*00bd*/ 	.byte	0x64, 0x72, 0x20, 0x3e, 0x3e, 0x20, 0x31, 0x36, 0x29, 0x20, 0x2f, 0x20, 0x33, 0x32, 0x29, 0x20
        /*00cd*/ 	.byte	0x25, 0x20, 0x34, 0x29, 0x00
	.type		__unnamed_1,@object
	.size		__unnamed_1,(__unnamed_2 - __unnamed_1)
__unnamed_1:
        /*00d2*/ 	.byte	0x61, 0x75, 0x74, 0x6f, 0x20, 0x63, 0x75, 0x74, 0x65, 0x3a, 0x3a, 0x61, 0x73, 0x5f, 0x70, 0x6f
        /* <DEDUP_REMOVED lines=24> */
        /*0262*/ 	.byte	0x00
	.type		__unnamed_2,@object
	.size		__unnamed_2,(.L_2 - __unnamed_2)
__unnamed_2:
        /* <DEDUP_REMOVED lines=41> */
.L_2:


//--------------------- .nv.shared._ZN7cutlass13device_kernelINS_4gemm6kernel13GemmUniversalIN4cute5tupleIJiiiiEEENS1_10collective13CollectiveMmaINS1_35MainloopSm100TmaUmmaWarpSpecializedILi8ELi2ELi4ENS5_IJNS4_1CILi1EEENSA_ILi2EEESB_EEEEENS5_IJNSA_ILi64EEENSA_ILi128EEESG_EEEaNS5_IJlSB_lEEEaSI_NS4_8TiledMMAINS4_8MMA_AtomIJNS4_15SM100_MMA_S8_SSIaaiLi64ELi128ELNS4_4UMMA5MajorE0ELSN_0ELNSM_8SaturateE0EEEEEENS4_6LayoutINS5_IJSB_SB_SB_EEENS5_IJNSA_ILi0EEEST_ST_EEEEENS5_IJNS4_10UnderscoreESW_SW_EEEEENS4_23SM90_TMA_LOAD_MULTICASTENS4_14ComposedLayoutINS4_7SwizzleILi3ELi4ELi3EEENS4_18smem_ptr_flag_bitsILi8EEENSR_INS5_IJNSA_ILi8EEESG_EEENS5_IJSG_SB_EEEEEEEvNS4_8identityENS4_13SM90_TMA_LOADES19_vS1A_EENS_8epilogue10collective18CollectiveEpilogueINS1D_23Sm100TmaWarpSpecializedILi2ELi2ELi32ELb0ELb0EEEJSH_NS5_IJNSR_ISF_SB_EES1I_EEEaSI_aSI_NS1D_6fusion15FusionCallbacksIS1H_NS1K_17LinearCombinationIaiaiLNS_15FloatRoundStyleE2EEESH_S1J_JEEENS4_5SM1004TMEM4LOAD26SM100_TMEM_LOAD_16dp32b32xES1B_NS10_INS11_ILi2ELi4ELi3EEES14_NSR_INS5_IJS15_SF_EEENS5_IJSF_SB_EEEEEEENS4_39AutoVectorizingCopyWithAssumedAlignmentILi128EEENS4_14SM90_TMA_STOREES1Y_S20_S20_EEEvvEEEEvNT_6ParamsE --------------------------
	.section	.nv.shared._ZN7cutlass13device_kernelINS_4gemm6kernel13GemmUniversalIN4cute5tupleIJiiiiEEENS1_10collective13CollectiveMmaINS1_35MainloopSm100TmaUmmaWarpSpecializedILi8ELi2ELi4ENS5_IJNS4_1CILi1EEENSA_ILi2EEESB_EEEEENS5_IJNSA_ILi64EEENSA_ILi128EEESG_EEEaNS5_IJlSB_lEEEaSI_NS4_8TiledMMAINS4_8MMA_AtomIJNS4_15SM100_MMA_S8_SSIaaiLi64ELi128ELNS4_4UMMA5MajorE0ELSN_0ELNSM_8SaturateE0EEEEEENS4_6LayoutINS5_IJSB_SB_SB_EEENS5_IJNSA_ILi0EEEST_ST_EEEEENS5_IJNS4_10UnderscoreESW_SW_EEEEENS4_23SM90_TMA_LOAD_MULTICASTENS4_14ComposedLayoutINS4_7SwizzleILi3ELi4ELi3EEENS4_18smem_ptr_flag_bitsILi8EEENSR_INS5_IJNSA_ILi8EEESG_EEENS5_IJSG_SB_EEEEEEEvNS4_8identityENS4_13SM90_TMA_LOADES19_vS1A_EENS_8epilogue10collective18CollectiveEpilogueINS1D_23Sm100TmaWarpSpecializedILi2ELi2ELi32ELb0ELb0EEEJSH_NS5_IJNSR_ISF_SB_EES1I_EEEaSI_aSI_NS1D_6fusion15FusionCallbacksIS1H_NS1K_17LinearCombinationIaiaiLNS_15FloatRoundStyleE2EEESH_S1J_JEEENS4_5SM1004TMEM4LOAD26SM100_TMEM_LOAD_16dp32b32xES1B_NS10_INS11_ILi2ELi4ELi3EEES14_NSR_INS5_IJS15_SF_EEENS5_IJSF_SB_EEEEEEENS4_39AutoVectorizingCopyWithAssumedAlignmentILi128EEENS4_14SM90_TMA_STOREES1Y_S20_S20_EEEvvEEEEvNT_6ParamsE,"aw",@nobits
	.sectionflags	@""
	.align	16
	.zero		1024


//--------------------- .nv.shared.reserved.0     --------------------------
	.section	.nv.shared.reserved.0,"aw",@nobits
	.weak		__nv_reservedSMEM_offset_0_alias
	.size		__nv_reservedSMEM_offset_0_alias, 0, 64
	.other		__nv_reservedSMEM_offset_0_alias,@"STO_CUDA_RESERVED_SHARED STV_DEFAULT"
__nv_reservedSMEM_offset_0_alias:
	.zero		0
.nv.shared.reserved.0:
	.zero		64
	.weak		__nv_reservedSMEM_tcgen05_partition
	.type		__nv_reservedSMEM_tcgen05_partition,@object
	.size		__nv_reservedSMEM_tcgen05_partition,(.L_0 - __nv_reservedSMEM_tcgen05_partition)
__nv_reservedSMEM_tcgen05_partition:
	.zero		32
.L_0:


//--------------------- .nv.global                --------------------------
	.section	.nv.global,"aw",@nobits
.nv.global:
	.type		_ZN40_INTERNAL_3ec6b826_4_k_cu_33370b4d_309404cute1_E,@object
	.size		_ZN40_INTERNAL_3ec6b826_4_k_cu_33370b4d_309404cute1_E,(_ZN40_INTERNAL_3ec6b826_4_k_cu_33370b4d_309404cuda3std3__45__cpo6cbeginE - _ZN40_INTERNAL_3ec6b826_4_k_cu_33370b4d_309404cute1_E)
_ZN40_INTERNAL_3ec6b826_4_k_cu_33370b4d_309404cute1_E:
	.zero		1
	.type		_ZN40_INTERNAL_3ec6b826_4_k_cu_33370b4d_309404cuda3std3__45__cpo6cbeginE,@object
	.size		_ZN40_INTERNAL_3ec6b826_4_k_cu_33370b4d_309404cuda3std3__45__cpo6cbeginE,(_ZN40_INTERNAL_3ec6b826_4_k_cu_33370b4d_309404cuda3std3__48in_placeE - _ZN40_INTERNAL_3ec6b826_4_k_cu_33370b4d_309404cuda3std3__45__cpo6cbeginE)
_ZN40_INTERNAL_3ec6b826_4_k_cu_33370b4d_309404cuda3std3__45__cpo6cbeginE:
	.zero		1
	.type		_ZN40_INTERNAL_3ec6b826_4_k_cu_33370b4d_309404cuda3std3__48in_placeE,@object
	.size		_ZN40_INTERNAL_3ec6b826_4_k_cu_33370b4d_309404cuda3std3__48in_placeE,(_ZN40_INTERNAL_3ec6b826_4_k_cu_33370b4d_309404cuda3std6ranges3__45__cpo9iter_moveE - _ZN40_INTERNAL_3ec6b826_4_k_cu_33370b4d_309404cuda3std3__48in_placeE)
_ZN40_INTERNAL_3ec6b826_4_k_cu_33370b4d_309404cuda3std3__48in_placeE:
	.zero		1
	.type		_ZN40_INTERNAL_3ec6b826_4_k_cu_33370b4d_309404cuda3std6ranges3__45__cpo9iter_moveE,@object
	.size		_ZN40_INTERNAL_3ec6b826_4_k_cu_33370b4d_309404cuda3std6ranges3__45__cpo9iter_moveE,(_ZN40_INTERNAL_3ec6b826_4_k_cu_33370b4d_309404cuda3std3__45__cpo5beginE - _ZN40_INTERNAL_3ec6b826_4_k_cu_33370b4d_309404cuda3std6ranges3__45__cpo9iter_moveE)
_ZN40_INTERNAL_3ec6b826_4_k_cu_33370b4d_309404cuda3std6ranges3__45__cpo9iter_moveE:
	.zero		1
	.type		_ZN40_INTERNAL_3ec6b826_4_k_cu_33370b4d_309404cuda3std3__45__cpo5beginE,@object
	.size		_ZN40_INTERNAL_3ec6b826_4_k_cu_33370b4d_309404cuda3std3__45__cpo5beginE,(_ZN40_INTERNAL_3ec6b826_4_k_cu_33370b4d_309404cuda3std3__442_GLOBAL__N__3ec6b826_4_k_cu_33370b4d_309406ignoreE - _ZN40_INTERNAL_3ec6b826_4_k_cu_33370b4d_309404cuda3std3__45__cpo5beginE)
_ZN40_INTERNAL_3ec6b826_4_k_cu_33370b4d_309404cuda3std3__45__cpo5beginE:
	.zero		1
	.type		_ZN40_INTERNAL_3ec6b826_4_k_cu_33370b4d_309404cuda3std3__442_GLOBAL__N__3ec6b826_4_k_cu_33370b4d_309406ignoreE,@object
	.size		_ZN40_INTERNAL_3ec6b826_4_k_cu_33370b4d_309404cuda3std3__442_GLOBAL__N__3ec6b826_4_k_cu_33370b4d_309406ignoreE,(_ZN40_INTERNAL_3ec6b826_4_k_cu_33370b4d_309404cute7productE - _ZN40_INTERNAL_3ec6b826_4_k_cu_33370b4d_309404cuda3std3__442_GLOBAL__N__3ec6b826_4_k_cu_33370b4d_309406ignoreE)
_ZN40_INTERNAL_3ec6b826_4_k_cu_33370b4d_309404cuda3std3__442_GLOBAL__N__3ec6b826_4_k_cu_33370b4d_309406ignoreE:
	.zero		1
	.type		_ZN40_INTERNAL_3ec6b826_4_k_cu_33370b4d_309404cute7productE,@object
	.size		_ZN40_INTERNAL_3ec6b826_4_k_cu_33370b4d_309404cute7productE,(_ZN40_INTERNAL_3ec6b826_4_k_cu_33370b4d_309404cuda3std3__45__cpo3endE - _ZN40_INTERNAL_3ec6b826_4_k_cu_33370b4d_309404cute7productE)
_ZN40_INTERNAL_3ec6b826_4_k_cu_33370b4d_309404cute7productE:
	.zero		1
	.type		_ZN40_INTERNAL_3ec6b826_4_k_cu_33370b4d_309404cuda3std3__45__cpo3endE,@object
	.size		_ZN40_INTERNAL_3ec6b826_4_k_cu_33370b4d_309404cuda3std3__45__cpo3endE,(_ZN40_INTERNAL_3ec6b826_4_k_cu_33370b4d_309404cuda3std3__419piecewise_constructE - _ZN40_INTERNAL_3ec6b826_4_k_cu_33370b4d_309404cuda3std3__45__cpo3endE)
_ZN40_INTERNAL_3ec6b826_4_k_cu_33370b4d_309404cuda3std3__45__cpo3endE:
	.zero		1
	.type		_ZN40_INTERNAL_3ec6b826_4_k_cu_33370b4d_309404cuda3std3__419piecewise_constructE,@object
	.size		_ZN40_INTERNAL_3ec6b826_4_k_cu_33370b4d_309404cuda3std3__419piecewise_constructE,(_ZN40_INTERNAL_3ec6b826_4_k_cu_33370b4d_309404cuda3std3__45__cpo4cendE - _ZN40_INTERNAL_3ec6b826_4_k_cu_33370b4d_309404cuda3std3__419piecewise_constructE)
_ZN40_INTERNAL_3ec6b826_4_k_cu_33370b4d_309404cuda3std3__419piecewise_constructE:
	.zero		1
	.type		_ZN40_INTERNAL_3ec6b826_4_k_cu_33370b4d_309404cuda3std3__45__cpo4cendE,@object
	.size		_ZN40_INTERNAL_3ec6b826_4_k_cu_33370b4d_309404cuda3std3__45__cpo4cendE,(_ZN40_INTERNAL_3ec6b826_4_k_cu_33370b4d_309404cuda3std6ranges3__45__cpo4swapE - _ZN40_INTERNAL_3ec6b826_4_k_cu_33370b4d_309404cuda3std3__45__cpo4cendE)
_ZN40_INTERNAL_3ec6b826_4_k_cu_33370b4d_309404cuda3std3__45__cpo4cendE:
	.zero		1
	.type		_ZN40_INTERNAL_3ec6b826_4_k_cu_33370b4d_309404cuda3std6ranges3__45__cpo4swapE,@object
	.size		_ZN40_INTERNAL_3ec6b826_4_k_cu_33370b4d_309404cuda3std6ranges3__45__cpo4swapE,(.L_10 - _ZN40_INTERNAL_3ec6b826_4_k_cu_33370b4d_309404cuda3std6ranges3__45__cpo4swapE)
_ZN40_INTERNAL_3ec6b826_4_k_cu_33370b4d_309404cuda3std6ranges3__45__cpo4swapE:
	.zero		1
.L_10:


//--------------------- .nv.constant0._ZN7cutlass13device_kernelINS_4gemm6kernel13GemmUniversalIN4cute5tupleIJiiiiEEENS1_10collective13CollectiveMmaINS1_35MainloopSm100TmaUmmaWarpSpecializedILi8ELi2ELi4ENS5_IJNS4_1CILi1EEENSA_ILi2EEESB_EEEEENS5_IJNSA_ILi64EEENSA_ILi128EEESG_EEEaNS5_IJlSB_lEEEaSI_NS4_8TiledMMAINS4_8MMA_AtomIJNS4_15SM100_MMA_S8_SSIaaiLi64ELi128ELNS4_4UMMA5MajorE0ELSN_0ELNSM_8SaturateE0EEEEEENS4_6LayoutINS5_IJSB_SB_SB_EEENS5_IJNSA_ILi0EEEST_ST_EEEEENS5_IJNS4_10UnderscoreESW_SW_EEEEENS4_23SM90_TMA_LOAD_MULTICASTENS4_14ComposedLayoutINS4_7SwizzleILi3ELi4ELi3EEENS4_18smem_ptr_flag_bitsILi8EEENSR_INS5_IJNSA_ILi8EEESG_EEENS5_IJSG_SB_EEEEEEEvNS4_8identityENS4_13SM90_TMA_LOADES19_vS1A_EENS_8epilogue10collective18CollectiveEpilogueINS1D_23Sm100TmaWarpSpecializedILi2ELi2ELi32ELb0ELb0EEEJSH_NS5_IJNSR_ISF_SB_EES1I_EEEaSI_aSI_NS1D_6fusion15FusionCallbacksIS1H_NS1K_17LinearCombinationIaiaiLNS_15FloatRoundStyleE2EEESH_S1J_JEEENS4_5SM1004TMEM4LOAD26SM100_TMEM_LOAD_16dp32b32xES1B_NS10_INS11_ILi2ELi4ELi3EEES14_NSR_INS5_IJS15_SF_EEENS5_IJSF_SB_EEEEEEENS4_39AutoVectorizingCopyWithAssumedAlignmentILi128EEENS4_14SM90_TMA_STOREES1Y_S20_S20_EEEvvEEEEvNT_6ParamsE --------------------------
	.section	.nv.constant0._ZN7cutlass13device_kernelINS_4gemm6kernel13GemmUniversalIN4cute5tupleIJiiiiEEENS1_10collective13CollectiveMmaINS1_35MainloopSm100TmaUmmaWarpSpecializedILi8ELi2ELi4ENS5_IJNS4_1CILi1EEENSA_ILi2EEESB_EEEEENS5_IJNSA_ILi64EEENSA_ILi128EEESG_EEEaNS5_IJlSB_lEEEaSI_NS4_8TiledMMAINS4_8MMA_AtomIJNS4_15SM100_MMA_S8_SSIaaiLi64ELi128ELNS4_4UMMA5MajorE0ELSN_0ELNSM_8SaturateE0EEEEEENS4_6LayoutINS5_IJSB_SB_SB_EEENS5_IJNSA_ILi0EEEST_ST_EEEEENS5_IJNS4_10UnderscoreESW_SW_EEEEENS4_23SM90_TMA_LOAD_MULTICASTENS4_14ComposedLayoutINS4_7SwizzleILi3ELi4ELi3EEENS4_18smem_ptr_flag_bitsILi8EEENSR_INS5_IJNSA_ILi8EEESG_EEENS5_IJSG_SB_EEEEEEEvNS4_8identityENS4_13SM90_TMA_LOADES19_vS1A_EENS_8epilogue10collective18CollectiveEpilogueINS1D_23Sm100TmaWarpSpecializedILi2ELi2ELi32ELb0ELb0EEEJSH_NS5_IJNSR_ISF_SB_EES1I_EEEaSI_aSI_NS1D_6fusion15FusionCallbacksIS1H_NS1K_17LinearCombinationIaiaiLNS_15FloatRoundStyleE2EEESH_S1J_JEEENS4_5SM1004TMEM4LOAD26SM100_TMEM_LOAD_16dp32b32xES1B_NS10_INS11_ILi2ELi4ELi3EEES14_NSR_INS5_IJS15_SF_EEENS5_IJSF_SB_EEEEEEENS4_39AutoVectorizingCopyWithAssumedAlignmentILi128EEENS4_14SM90_TMA_STOREES1Y_S20_S20_EEEvvEEEEvNT_6ParamsE,"a",@progbits
	.sectionflags	@""
	.align	4
.nv.constant0._ZN7cutlass13device_kernelINS_4gemm6kernel13GemmUniversalIN4cute5tupleIJiiiiEEENS1_10collective13CollectiveMmaINS1_35MainloopSm100TmaUmmaWarpSpecializedILi8ELi2ELi4ENS5_IJNS4_1CILi1EEENSA_ILi2EEESB_EEEEENS5_IJNSA_ILi64EEENSA_ILi128EEESG_EEEaNS5_IJlSB_lEEEaSI_NS4_8TiledMMAINS4_8MMA_AtomIJNS4_15SM100_MMA_S8_SSIaaiLi64ELi128ELNS4_4UMMA5MajorE0ELSN_0ELNSM_8SaturateE0EEEEEENS4_6LayoutINS5_IJSB_SB_SB_EEENS5_IJNSA_ILi0EEEST_ST_EEEEENS5_IJNS4_10UnderscoreESW_SW_EEEEENS4_23SM90_TMA_LOAD_MULTICASTENS4_14ComposedLayoutINS4_7SwizzleILi3ELi4ELi3EEENS4_18smem_ptr_flag_bitsILi8EEENSR_INS5_IJNSA_ILi8EEESG_EEENS5_IJSG_SB_EEEEEEEvNS4_8identityENS4_13SM90_TMA_LOADES19_vS1A_EENS_8epilogue10collective18CollectiveEpilogueINS1D_23Sm100TmaWarpSpecializedILi2ELi2ELi32ELb0ELb0EEEJSH_NS5_IJNSR_ISF_SB_EES1I_EEEaSI_aSI_NS1D_6fusion15FusionCallbacksIS1H_NS1K_17LinearCombinationIaiaiLNS_15FloatRoundStyleE2EEESH_S1J_JEEENS4_5SM1004TMEM4LOAD26SM100_TMEM_LOAD_16dp32b32xES1B_NS10_INS11_ILi2ELi4ELi3EEES14_NSR_INS5_IJS15_SF_EEENS5_IJSF_SB_EEEEEEENS4_39AutoVectorizingCopyWithAssumedAlignmentILi128EEENS4_14SM90_TMA_STOREES1Y_S20_S20_EEEvvEEEEvNT_6ParamsE:
	.zero		2944


//--------------------- SYMBOLS --------------------------

	.type		.nv.reservedSmem.offset0,@object
	.size		.nv.reservedSmem.offset0,0x4
	.type		.nv.reservedSmem.cap,@object
	.size		.nv.reservedSmem.cap,0x4
	.type		__assertfail,@function
